//
// Generated by NVIDIA NVVM Compiler
//
// Compiler Build ID: CL-36424714
// Cuda compilation tools, release 13.0, V13.0.88
// Based on NVVM 20.0.0
//

.version 9.0
.target sm_100
.address_size 64

	// .globl	_Z7sigma_kPKfPfii

.visible .entry _Z7sigma_kPKfPfii(
	.param .u64 .ptr .align 1 _Z7sigma_kPKfPfii_param_0,
	.param .u64 .ptr .align 1 _Z7sigma_kPKfPfii_param_1,
	.param .u32 _Z7sigma_kPKfPfii_param_2,
	.param .u32 _Z7sigma_kPKfPfii_param_3
)
{
	.reg .pred 	%p<26>;
	.reg .b32 	%r<10>;
	.reg .b32 	%f<128>;
	.reg .b64 	%rd<54>;

	ld.param.u64 	%rd30, [_Z7sigma_kPKfPfii_param_0];
	ld.param.u64 	%rd29, [_Z7sigma_kPKfPfii_param_1];
	ld.param.u32 	%r2, [_Z7sigma_kPKfPfii_param_2];
	ld.param.u32 	%r3, [_Z7sigma_kPKfPfii_param_3];
	cvta.to.global.u64 	%rd1, %rd30;
	mov.u32 	%r4, %ctaid.x;
	mov.u32 	%r5, %ntid.x;
	mov.u32 	%r6, %tid.x;
	mad.lo.s32 	%r1, %r4, %r5, %r6;
	setp.ge.s32 	%p1, %r1, %r3;
	@%p1 bra 	$L__BB0_59;
	cvt.s64.s32 	%rd2, %r2;
	setp.eq.s32 	%p2, %r2, 0;
	mov.f32 	%f127, 0f00000000;
	@%p2 bra 	$L__BB0_58;
	cvt.s64.s32 	%rd3, %r3;
	cvt.s64.s32 	%rd4, %r1;
	setp.lt.u32 	%p3, %r2, 8;
	mov.f32 	%f127, 0f00000000;
	mov.b64 	%rd52, 0;
	@%p3 bra 	$L__BB0_29;
	and.b64  	%rd52, %rd2, -8;
	shl.b64 	%rd32, %rd4, 2;
	add.s64 	%rd49, %rd1, %rd32;
	shl.b64 	%rd7, %rd3, 5;
	shl.b64 	%rd8, %rd3, 2;
	mov.f32 	%f127, 0f00000000;
	mov.u64 	%rd50, %rd52;
$L__BB0_4:
	.pragma "nounroll";
	ld.global.f32 	%f2, [%rd49];
	setp.leu.f32 	%p4, %f2, 0f00000000;
	@%p4 bra 	$L__BB0_6;
	add.f32 	%f106, %f2, 0f3F800000;
	bra.uni 	$L__BB0_7;
$L__BB0_6:
	mul.f32 	%f88, %f2, 0f3FB8AA3B;
	ex2.approx.f32 	%f106, %f88;
$L__BB0_7:
	add.f32 	%f6, %f127, %f106;
	add.s64 	%rd11, %rd49, %rd8;
	ld.global.f32 	%f7, [%rd11];
	setp.gt.f32 	%p5, %f7, 0f00000000;
	@%p5 bra 	$L__BB0_9;
	mul.f32 	%f89, %f7, 0f3FB8AA3B;
	ex2.approx.f32 	%f107, %f89;
	bra.uni 	$L__BB0_10;
$L__BB0_9:
	add.f32 	%f107, %f7, 0f3F800000;
$L__BB0_10:
	add.f32 	%f11, %f6, %f107;
	add.s64 	%rd12, %rd11, %rd8;
	ld.global.f32 	%f12, [%rd12];
	setp.gt.f32 	%p6, %f12, 0f00000000;
	@%p6 bra 	$L__BB0_12;
	mul.f32 	%f90, %f12, 0f3FB8AA3B;
	ex2.approx.f32 	%f108, %f90;
	bra.uni 	$L__BB0_13;
$L__BB0_12:
	add.f32 	%f108, %f12, 0f3F800000;
$L__BB0_13:
	add.f32 	%f16, %f11, %f108;
	add.s64 	%rd13, %rd12, %rd8;
	ld.global.f32 	%f17, [%rd13];
	setp.gt.f32 	%p7, %f17, 0f00000000;
	@%p7 bra 	$L__BB0_15;
	mul.f32 	%f91, %f17, 0f3FB8AA3B;
	ex2.approx.f32 	%f109, %f91;
	bra.uni 	$L__BB0_16;
$L__BB0_15:
	add.f32 	%f109, %f17, 0f3F800000;
$L__BB0_16:
	add.f32 	%f21, %f16, %f109;
	add.s64 	%rd14, %rd13, %rd8;
	ld.global.f32 	%f22, [%rd14];
	setp.gt.f32 	%p8, %f22, 0f00000000;
	@%p8 bra 	$L__BB0_18;
	mul.f32 	%f92, %f22, 0f3FB8AA3B;
	ex2.approx.f32 	%f110, %f92;
	bra.uni 	$L__BB0_19;
$L__BB0_18:
	add.f32 	%f110, %f22, 0f3F800000;
$L__BB0_19:
	add.f32 	%f26, %f21, %f110;
	add.s64 	%rd15, %rd14, %rd8;
	ld.global.f32 	%f27, [%rd15];
	setp.gt.f32 	%p9, %f27, 0f00000000;
	@%p9 bra 	$L__BB0_21;
	mul.f32 	%f93, %f27, 0f3FB8AA3B;
	ex2.approx.f32 	%f111, %f93;
	bra.uni 	$L__BB0_22;
$L__BB0_21:
	add.f32 	%f111, %f27, 0f3F800000;
$L__BB0_22:
	add.f32 	%f31, %f26, %f111;
	add.s64 	%rd16, %rd15, %rd8;
	ld.global.f32 	%f32, [%rd16];
	setp.gt.f32 	%p10, %f32, 0f00000000;
	@%p10 bra 	$L__BB0_24;
	mul.f32 	%f94, %f32, 0f3FB8AA3B;
	ex2.approx.f32 	%f112, %f94;
	bra.uni 	$L__BB0_25;
$L__BB0_24:
	add.f32 	%f112, %f32, 0f3F800000;
$L__BB0_25:
	add.f32 	%f36, %f31, %f112;
	add.s64 	%rd33, %rd16, %rd8;
	ld.global.f32 	%f37, [%rd33];
	setp.gt.f32 	%p11, %f37, 0f00000000;
	@%p11 bra 	$L__BB0_27;
	mul.f32 	%f95, %f37, 0f3FB8AA3B;
	ex2.approx.f32 	%f113, %f95;
	bra.uni 	$L__BB0_28;
$L__BB0_27:
	add.f32 	%f113, %f37, 0f3F800000;
$L__BB0_28:
	add.f32 	%f127, %f36, %f113;
	add.s64 	%rd50, %rd50, -8;
	add.s64 	%rd49, %rd49, %rd7;
	setp.ne.s64 	%p12, %rd50, 0;
	@%p12 bra 	$L__BB0_4;
$L__BB0_29:
	and.b32  	%r7, %r2, 7;
	setp.eq.s32 	%p13, %r7, 0;
	@%p13 bra 	$L__BB0_58;
	and.b64  	%rd34, %rd2, 7;
	add.s64 	%rd35, %rd34, -1;
	setp.lt.u64 	%p14, %rd35, 3;
	@%p14 bra 	$L__BB0_44;
	mad.lo.s64 	%rd36, %rd52, %rd3, %rd4;
	shl.b64 	%rd37, %rd36, 2;
	add.s64 	%rd20, %rd1, %rd37;
	ld.global.f32 	%f44, [%rd20];
	setp.gt.f32 	%p15, %f44, 0f00000000;
	@%p15 bra 	$L__BB0_33;
	mul.f32 	%f97, %f44, 0f3FB8AA3B;
	ex2.approx.f32 	%f116, %f97;
	bra.uni 	$L__BB0_34;
$L__BB0_33:
	add.f32 	%f116, %f44, 0f3F800000;
$L__BB0_34:
	add.f32 	%f48, %f127, %f116;
	shl.b64 	%rd21, %rd3, 2;
	add.s64 	%rd22, %rd20, %rd21;
	ld.global.f32 	%f49, [%rd22];
	setp.gt.f32 	%p16, %f49, 0f00000000;
	@%p16 bra 	$L__BB0_36;
	mul.f32 	%f98, %f49, 0f3FB8AA3B;
	ex2.approx.f32 	%f117, %f98;
	bra.uni 	$L__BB0_37;
$L__BB0_36:
	add.f32 	%f117, %f49, 0f3F800000;
$L__BB0_37:
	add.f32 	%f53, %f48, %f117;
	add.s64 	%rd23, %rd22, %rd21;
	ld.global.f32 	%f54, [%rd23];
	setp.gt.f32 	%p17, %f54, 0f00000000;
	@%p17 bra 	$L__BB0_39;
	mul.f32 	%f99, %f54, 0f3FB8AA3B;
	ex2.approx.f32 	%f118, %f99;
	bra.uni 	$L__BB0_40;
$L__BB0_39:
	add.f32 	%f118, %f54, 0f3F800000;
$L__BB0_40:
	add.f32 	%f58, %f53, %f118;
	add.s64 	%rd38, %rd23, %rd21;
	ld.global.f32 	%f59, [%rd38];
	setp.gt.f32 	%p18, %f59, 0f00000000;
	@%p18 bra 	$L__BB0_42;
	mul.f32 	%f100, %f59, 0f3FB8AA3B;
	ex2.approx.f32 	%f119, %f100;
	bra.uni 	$L__BB0_43;
$L__BB0_42:
	add.f32 	%f119, %f59, 0f3F800000;
$L__BB0_43:
	add.f32 	%f127, %f58, %f119;
	add.s64 	%rd52, %rd52, 4;
$L__BB0_44:
	and.b32  	%r8, %r2, 3;
	setp.eq.s32 	%p19, %r8, 0;
	@%p19 bra 	$L__BB0_58;
	setp.eq.s32 	%p20, %r8, 1;
	@%p20 bra 	$L__BB0_53;
	mad.lo.s64 	%rd39, %rd52, %rd3, %rd4;
	shl.b64 	%rd40, %rd39, 2;
	add.s64 	%rd26, %rd1, %rd40;
	ld.global.f32 	%f66, [%rd26];
	setp.gt.f32 	%p21, %f66, 0f00000000;
	@%p21 bra 	$L__BB0_48;
	mul.f32 	%f102, %f66, 0f3FB8AA3B;
	ex2.approx.f32 	%f122, %f102;
	bra.uni 	$L__BB0_49;
$L__BB0_48:
	add.f32 	%f122, %f66, 0f3F800000;
$L__BB0_49:
	add.f32 	%f70, %f127, %f122;
	shl.b64 	%rd41, %rd3, 2;
	add.s64 	%rd42, %rd26, %rd41;
	ld.global.f32 	%f71, [%rd42];
	setp.gt.f32 	%p22, %f71, 0f00000000;
	@%p22 bra 	$L__BB0_51;
	mul.f32 	%f103, %f71, 0f3FB8AA3B;
	ex2.approx.f32 	%f123, %f103;
	bra.uni 	$L__BB0_52;
$L__BB0_51:
	add.f32 	%f123, %f71, 0f3F800000;
$L__BB0_52:
	add.f32 	%f127, %f70, %f123;
	add.s64 	%rd52, %rd52, 2;
$L__BB0_53:
	and.b32  	%r9, %r2, 1;
	setp.eq.b32 	%p23, %r9, 1;
	not.pred 	%p24, %p23;
	@%p24 bra 	$L__BB0_58;
	mad.lo.s64 	%rd43, %rd52, %rd3, %rd4;
	shl.b64 	%rd44, %rd43, 2;
	add.s64 	%rd45, %rd1, %rd44;
	ld.global.f32 	%f78, [%rd45];
	setp.gt.f32 	%p25, %f78, 0f00000000;
	@%p25 bra 	$L__BB0_56;
	mul.f32 	%f104, %f78, 0f3FB8AA3B;
	ex2.approx.f32 	%f126, %f104;
	bra.uni 	$L__BB0_57;
$L__BB0_56:
	add.f32 	%f126, %f78, 0f3F800000;
$L__BB0_57:
	add.f32 	%f127, %f127, %f126;
$L__BB0_58:
	cvta.to.global.u64 	%rd46, %rd29;
	mul.wide.s32 	%rd47, %r1, 4;
	add.s64 	%rd48, %rd46, %rd47;
	st.global.f32 	[%rd48], %f127;
$L__BB0_59:
	ret;

}
	// .globl	_Z11denominatorPKfS0_Pfii
.visible .entry _Z11denominatorPKfS0_Pfii(
	.param .u64 .ptr .align 1 _Z11denominatorPKfS0_Pfii_param_0,
	.param .u64 .ptr .align 1 _Z11denominatorPKfS0_Pfii_param_1,
	.param .u64 .ptr .align 1 _Z11denominatorPKfS0_Pfii_param_2,
	.param .u32 _Z11denominatorPKfS0_Pfii_param_3,
	.param .u32 _Z11denominatorPKfS0_Pfii_param_4
)
{
	.reg .pred 	%p<26>;
	.reg .b32 	%r<31>;
	.reg .b32 	%f<143>;
	.reg .b64 	%rd<28>;

	ld.param.u64 	%rd13, [_Z11denominatorPKfS0_Pfii_param_0];
	ld.param.u64 	%rd14, [_Z11denominatorPKfS0_Pfii_param_1];
	ld.param.u64 	%rd12, [_Z11denominatorPKfS0_Pfii_param_2];
	ld.param.u32 	%r17, [_Z11denominatorPKfS0_Pfii_param_3];
	ld.param.u32 	%r16, [_Z11denominatorPKfS0_Pfii_param_4];
	cvta.to.global.u64 	%rd1, %rd14;
	cvta.to.global.u64 	%rd2, %rd13;
	mov.u32 	%r18, %ctaid.x;
	mov.u32 	%r19, %ntid.x;
	mov.u32 	%r20, %tid.x;
	mad.lo.s32 	%r1, %r18, %r19, %r20;
	setp.ge.s32 	%p1, %r1, %r17;
	@%p1 bra 	$L__BB1_59;
	setp.lt.s32 	%p2, %r16, 1;
	mov.f32 	%f142, 0f00000000;
	@%p2 bra 	$L__BB1_58;
	mul.lo.s32 	%r2, %r16, %r1;
	and.b32  	%r3, %r16, 7;
	setp.lt.u32 	%p3, %r16, 8;
	mov.f32 	%f142, 0f00000000;
	mov.b32 	%r29, 0;
	@%p3 bra 	$L__BB1_29;
	and.b32  	%r29, %r16, 2147483640;
	neg.s32 	%r27, %r29;
	add.s64 	%rd3, %rd2, 16;
	add.s64 	%rd27, %rd1, 16;
	mov.f32 	%f142, 0f00000000;
	mov.u32 	%r26, %r2;
$L__BB1_4:
	.pragma "nounroll";
	mul.wide.s32 	%rd15, %r26, 4;
	add.s64 	%rd6, %rd3, %rd15;
	ld.global.f32 	%f2, [%rd6+-16];
	setp.leu.f32 	%p4, %f2, 0f00000000;
	@%p4 bra 	$L__BB1_6;
	add.f32 	%f121, %f2, 0f3F800000;
	bra.uni 	$L__BB1_7;
$L__BB1_6:
	mul.f32 	%f88, %f2, 0f3FB8AA3B;
	ex2.approx.f32 	%f121, %f88;
$L__BB1_7:
	ld.global.f32 	%f89, [%rd27+-16];
	fma.rn.f32 	%f6, %f121, %f89, %f142;
	ld.global.f32 	%f7, [%rd6+-12];
	setp.gt.f32 	%p5, %f7, 0f00000000;
	@%p5 bra 	$L__BB1_9;
	mul.f32 	%f90, %f7, 0f3FB8AA3B;
	ex2.approx.f32 	%f122, %f90;
	bra.uni 	$L__BB1_10;
$L__BB1_9:
	add.f32 	%f122, %f7, 0f3F800000;
$L__BB1_10:
	ld.global.f32 	%f91, [%rd27+-12];
	fma.rn.f32 	%f11, %f122, %f91, %f6;
	ld.global.f32 	%f12, [%rd6+-8];
	setp.gt.f32 	%p6, %f12, 0f00000000;
	@%p6 bra 	$L__BB1_12;
	mul.f32 	%f92, %f12, 0f3FB8AA3B;
	ex2.approx.f32 	%f123, %f92;
	bra.uni 	$L__BB1_13;
$L__BB1_12:
	add.f32 	%f123, %f12, 0f3F800000;
$L__BB1_13:
	ld.global.f32 	%f93, [%rd27+-8];
	fma.rn.f32 	%f16, %f123, %f93, %f11;
	ld.global.f32 	%f17, [%rd6+-4];
	setp.gt.f32 	%p7, %f17, 0f00000000;
	@%p7 bra 	$L__BB1_15;
	mul.f32 	%f94, %f17, 0f3FB8AA3B;
	ex2.approx.f32 	%f124, %f94;
	bra.uni 	$L__BB1_16;
$L__BB1_15:
	add.f32 	%f124, %f17, 0f3F800000;
$L__BB1_16:
	ld.global.f32 	%f95, [%rd27+-4];
	fma.rn.f32 	%f21, %f124, %f95, %f16;
	ld.global.f32 	%f22, [%rd6];
	setp.gt.f32 	%p8, %f22, 0f00000000;
	@%p8 bra 	$L__BB1_18;
	mul.f32 	%f96, %f22, 0f3FB8AA3B;
	ex2.approx.f32 	%f125, %f96;
	bra.uni 	$L__BB1_19;
$L__BB1_18:
	add.f32 	%f125, %f22, 0f3F800000;
$L__BB1_19:
	ld.global.f32 	%f97, [%rd27];
	fma.rn.f32 	%f26, %f125, %f97, %f21;
	ld.global.f32 	%f27, [%rd6+4];
	setp.gt.f32 	%p9, %f27, 0f00000000;
	@%p9 bra 	$L__BB1_21;
	mul.f32 	%f98, %f27, 0f3FB8AA3B;
	ex2.approx.f32 	%f126, %f98;
	bra.uni 	$L__BB1_22;
$L__BB1_21:
	add.f32 	%f126, %f27, 0f3F800000;
$L__BB1_22:
	ld.global.f32 	%f99, [%rd27+4];
	fma.rn.f32 	%f31, %f126, %f99, %f26;
	ld.global.f32 	%f32, [%rd6+8];
	setp.gt.f32 	%p10, %f32, 0f00000000;
	@%p10 bra 	$L__BB1_24;
	mul.f32 	%f100, %f32, 0f3FB8AA3B;
	ex2.approx.f32 	%f127, %f100;
	bra.uni 	$L__BB1_25;
$L__BB1_24:
	add.f32 	%f127, %f32, 0f3F800000;
$L__BB1_25:
	ld.global.f32 	%f101, [%rd27+8];
	fma.rn.f32 	%f36, %f127, %f101, %f31;
	ld.global.f32 	%f37, [%rd6+12];
	setp.gt.f32 	%p11, %f37, 0f00000000;
	@%p11 bra 	$L__BB1_27;
	mul.f32 	%f102, %f37, 0f3FB8AA3B;
	ex2.approx.f32 	%f128, %f102;
	bra.uni 	$L__BB1_28;
$L__BB1_27:
	add.f32 	%f128, %f37, 0f3F800000;
$L__BB1_28:
	ld.global.f32 	%f103, [%rd27+12];
	fma.rn.f32 	%f142, %f128, %f103, %f36;
	add.s32 	%r27, %r27, 8;
	add.s32 	%r26, %r26, 8;
	add.s64 	%rd27, %rd27, 32;
	setp.ne.s32 	%p12, %r27, 0;
	@%p12 bra 	$L__BB1_4;
$L__BB1_29:
	setp.eq.s32 	%p13, %r3, 0;
	@%p13 bra 	$L__BB1_58;
	and.b32  	%r11, %r16, 3;
	setp.lt.u32 	%p14, %r3, 4;
	@%p14 bra 	$L__BB1_44;
	add.s32 	%r22, %r29, %r2;
	mul.wide.s32 	%rd16, %r22, 4;
	add.s64 	%rd8, %rd2, %rd16;
	ld.global.f32 	%f44, [%rd8];
	setp.gt.f32 	%p15, %f44, 0f00000000;
	@%p15 bra 	$L__BB1_33;
	mul.f32 	%f105, %f44, 0f3FB8AA3B;
	ex2.approx.f32 	%f131, %f105;
	bra.uni 	$L__BB1_34;
$L__BB1_33:
	add.f32 	%f131, %f44, 0f3F800000;
$L__BB1_34:
	mul.wide.u32 	%rd17, %r29, 4;
	add.s64 	%rd9, %rd1, %rd17;
	ld.global.f32 	%f106, [%rd9];
	fma.rn.f32 	%f48, %f131, %f106, %f142;
	ld.global.f32 	%f49, [%rd8+4];
	setp.gt.f32 	%p16, %f49, 0f00000000;
	@%p16 bra 	$L__BB1_36;
	mul.f32 	%f107, %f49, 0f3FB8AA3B;
	ex2.approx.f32 	%f132, %f107;
	bra.uni 	$L__BB1_37;
$L__BB1_36:
	add.f32 	%f132, %f49, 0f3F800000;
$L__BB1_37:
	ld.global.f32 	%f108, [%rd9+4];
	fma.rn.f32 	%f53, %f132, %f108, %f48;
	ld.global.f32 	%f54, [%rd8+8];
	setp.gt.f32 	%p17, %f54, 0f00000000;
	@%p17 bra 	$L__BB1_39;
	mul.f32 	%f109, %f54, 0f3FB8AA3B;
	ex2.approx.f32 	%f133, %f109;
	bra.uni 	$L__BB1_40;
$L__BB1_39:
	add.f32 	%f133, %f54, 0f3F800000;
$L__BB1_40:
	ld.global.f32 	%f110, [%rd9+8];
	fma.rn.f32 	%f58, %f133, %f110, %f53;
	ld.global.f32 	%f59, [%rd8+12];
	setp.gt.f32 	%p18, %f59, 0f00000000;
	@%p18 bra 	$L__BB1_42;
	mul.f32 	%f111, %f59, 0f3FB8AA3B;
	ex2.approx.f32 	%f134, %f111;
	bra.uni 	$L__BB1_43;
$L__BB1_42:
	add.f32 	%f134, %f59, 0f3F800000;
$L__BB1_43:
	ld.global.f32 	%f112, [%rd9+12];
	fma.rn.f32 	%f142, %f134, %f112, %f58;
	add.s32 	%r29, %r29, 4;
$L__BB1_44:
	setp.eq.s32 	%p19, %r11, 0;
	@%p19 bra 	$L__BB1_58;
	setp.eq.s32 	%p20, %r11, 1;
	@%p20 bra 	$L__BB1_53;
	add.s32 	%r23, %r29, %r2;
	mul.wide.s32 	%rd18, %r23, 4;
	add.s64 	%rd10, %rd2, %rd18;
	ld.global.f32 	%f66, [%rd10];
	setp.gt.f32 	%p21, %f66, 0f00000000;
	@%p21 bra 	$L__BB1_48;
	mul.f32 	%f114, %f66, 0f3FB8AA3B;
	ex2.approx.f32 	%f137, %f114;
	bra.uni 	$L__BB1_49;
$L__BB1_48:
	add.f32 	%f137, %f66, 0f3F800000;
$L__BB1_49:
	mul.wide.u32 	%rd19, %r29, 4;
	add.s64 	%rd11, %rd1, %rd19;
	ld.global.f32 	%f115, [%rd11];
	fma.rn.f32 	%f70, %f137, %f115, %f142;
	ld.global.f32 	%f71, [%rd10+4];
	setp.gt.f32 	%p22, %f71, 0f00000000;
	@%p22 bra 	$L__BB1_51;
	mul.f32 	%f116, %f71, 0f3FB8AA3B;
	ex2.approx.f32 	%f138, %f116;
	bra.uni 	$L__BB1_52;
$L__BB1_51:
	add.f32 	%f138, %f71, 0f3F800000;
$L__BB1_52:
	ld.global.f32 	%f117, [%rd11+4];
	fma.rn.f32 	%f142, %f138, %f117, %f70;
	add.s32 	%r29, %r29, 2;
$L__BB1_53:
	and.b32  	%r24, %r16, 1;
	setp.eq.b32 	%p23, %r24, 1;
	not.pred 	%p24, %p23;
	@%p24 bra 	$L__BB1_58;
	add.s32 	%r25, %r29, %r2;
	mul.wide.s32 	%rd20, %r25, 4;
	add.s64 	%rd21, %rd2, %rd20;
	ld.global.f32 	%f78, [%rd21];
	setp.gt.f32 	%p25, %f78, 0f00000000;
	@%p25 bra 	$L__BB1_56;
	mul.f32 	%f118, %f78, 0f3FB8AA3B;
	ex2.approx.f32 	%f141, %f118;
	bra.uni 	$L__BB1_57;
$L__BB1_56:
	add.f32 	%f141, %f78, 0f3F800000;
$L__BB1_57:
	mul.wide.u32 	%rd22, %r29, 4;
	add.s64 	%rd23, %rd1, %rd22;
	ld.global.f32 	%f119, [%rd23];
	fma.rn.f32 	%f142, %f141, %f119, %f142;
$L__BB1_58:
	cvta.to.global.u64 	%rd24, %rd12;
	mul.wide.s32 	%rd25, %r1, 4;
	add.s64 	%rd26, %rd24, %rd25;
	st.global.f32 	[%rd26], %f142;
$L__BB1_59:
	ret;

}
	// .globl	_Z3KTVPKfS0_Pfii
.visible .entry _Z3KTVPKfS0_Pfii(
	.param .u64 .ptr .align 1 _Z3KTVPKfS0_Pfii_param_0,
	.param .u64 .ptr .align 1 _Z3KTVPKfS0_Pfii_param_1,
	.param .u64 .ptr .align 1 _Z3KTVPKfS0_Pfii_param_2,
	.param .u32 _Z3KTVPKfS0_Pfii_param_3,
	.param .u32 _Z3KTVPKfS0_Pfii_param_4
)
{
	.reg .pred 	%p<26>;
	.reg .b32 	%r<16>;
	.reg .b32 	%f<143>;
	.reg .b64 	%rd<86>;

	ld.param.u64 	%rd46, [_Z3KTVPKfS0_Pfii_param_0];
	ld.param.u64 	%rd47, [_Z3KTVPKfS0_Pfii_param_1];
	ld.param.u32 	%r3, [_Z3KTVPKfS0_Pfii_param_3];
	ld.param.u32 	%r4, [_Z3KTVPKfS0_Pfii_param_4];
	cvta.to.global.u64 	%rd1, %rd47;
	cvta.to.global.u64 	%rd2, %rd46;
	mov.u32 	%r5, %ctaid.y;
	mov.u32 	%r6, %ntid.y;
	mov.u32 	%r7, %tid.y;
	mad.lo.s32 	%r1, %r5, %r6, %r7;
	mov.u32 	%r8, %ctaid.x;
	mov.u32 	%r9, %ntid.x;
	mov.u32 	%r10, %tid.x;
	mad.lo.s32 	%r2, %r8, %r9, %r10;
	max.s32 	%r11, %r1, %r2;
	setp.ge.s32 	%p1, %r11, %r4;
	@%p1 bra 	$L__BB2_59;
	cvt.s64.s32 	%rd3, %r3;
	setp.eq.s32 	%p2, %r3, 0;
	mov.f32 	%f142, 0f00000000;
	@%p2 bra 	$L__BB2_58;
	cvt.u64.u32 	%rd4, %r4;
	cvt.u64.u32 	%rd5, %r1;
	cvt.s64.s32 	%rd6, %r2;
	setp.lt.u32 	%p3, %r3, 8;
	mov.f32 	%f142, 0f00000000;
	mov.b64 	%rd84, 0;
	@%p3 bra 	$L__BB2_29;
	and.b64  	%rd84, %rd3, -8;
	shl.b64 	%rd8, %rd4, 2;
	mov.f32 	%f142, 0f00000000;
	mov.b64 	%rd81, 0;
	mov.u64 	%rd82, %rd84;
$L__BB2_4:
	.pragma "nounroll";
	shl.b64 	%rd50, %rd5, 2;
	add.s64 	%rd51, %rd2, %rd50;
	add.s64 	%rd11, %rd51, %rd81;
	ld.global.f32 	%f2, [%rd11];
	setp.leu.f32 	%p4, %f2, 0f00000000;
	@%p4 bra 	$L__BB2_6;
	add.f32 	%f121, %f2, 0f3F800000;
	bra.uni 	$L__BB2_7;
$L__BB2_6:
	mul.f32 	%f88, %f2, 0f3FB8AA3B;
	ex2.approx.f32 	%f121, %f88;
$L__BB2_7:
	shl.b64 	%rd52, %rd6, 2;
	add.s64 	%rd53, %rd1, %rd52;
	add.s64 	%rd12, %rd53, %rd81;
	ld.global.f32 	%f89, [%rd12];
	fma.rn.f32 	%f6, %f121, %f89, %f142;
	add.s64 	%rd13, %rd11, %rd8;
	ld.global.f32 	%f7, [%rd13];
	setp.gt.f32 	%p5, %f7, 0f00000000;
	@%p5 bra 	$L__BB2_9;
	mul.f32 	%f90, %f7, 0f3FB8AA3B;
	ex2.approx.f32 	%f122, %f90;
	bra.uni 	$L__BB2_10;
$L__BB2_9:
	add.f32 	%f122, %f7, 0f3F800000;
$L__BB2_10:
	add.s64 	%rd14, %rd12, %rd8;
	ld.global.f32 	%f91, [%rd14];
	fma.rn.f32 	%f11, %f122, %f91, %f6;
	add.s64 	%rd15, %rd13, %rd8;
	ld.global.f32 	%f12, [%rd15];
	setp.gt.f32 	%p6, %f12, 0f00000000;
	@%p6 bra 	$L__BB2_12;
	mul.f32 	%f92, %f12, 0f3FB8AA3B;
	ex2.approx.f32 	%f123, %f92;
	bra.uni 	$L__BB2_13;
$L__BB2_12:
	add.f32 	%f123, %f12, 0f3F800000;
$L__BB2_13:
	add.s64 	%rd16, %rd14, %rd8;
	ld.global.f32 	%f93, [%rd16];
	fma.rn.f32 	%f16, %f123, %f93, %f11;
	add.s64 	%rd17, %rd15, %rd8;
	ld.global.f32 	%f17, [%rd17];
	setp.gt.f32 	%p7, %f17, 0f00000000;
	@%p7 bra 	$L__BB2_15;
	mul.f32 	%f94, %f17, 0f3FB8AA3B;
	ex2.approx.f32 	%f124, %f94;
	bra.uni 	$L__BB2_16;
$L__BB2_15:
	add.f32 	%f124, %f17, 0f3F800000;
$L__BB2_16:
	add.s64 	%rd18, %rd16, %rd8;
	ld.global.f32 	%f95, [%rd18];
	fma.rn.f32 	%f21, %f124, %f95, %f16;
	add.s64 	%rd19, %rd17, %rd8;
	ld.global.f32 	%f22, [%rd19];
	setp.gt.f32 	%p8, %f22, 0f00000000;
	@%p8 bra 	$L__BB2_18;
	mul.f32 	%f96, %f22, 0f3FB8AA3B;
	ex2.approx.f32 	%f125, %f96;
	bra.uni 	$L__BB2_19;
$L__BB2_18:
	add.f32 	%f125, %f22, 0f3F800000;
$L__BB2_19:
	add.s64 	%rd20, %rd18, %rd8;
	ld.global.f32 	%f97, [%rd20];
	fma.rn.f32 	%f26, %f125, %f97, %f21;
	add.s64 	%rd21, %rd19, %rd8;
	ld.global.f32 	%f27, [%rd21];
	setp.gt.f32 	%p9, %f27, 0f00000000;
	@%p9 bra 	$L__BB2_21;
	mul.f32 	%f98, %f27, 0f3FB8AA3B;
	ex2.approx.f32 	%f126, %f98;
	bra.uni 	$L__BB2_22;
$L__BB2_21:
	add.f32 	%f126, %f27, 0f3F800000;
$L__BB2_22:
	add.s64 	%rd22, %rd20, %rd8;
	ld.global.f32 	%f99, [%rd22];
	fma.rn.f32 	%f31, %f126, %f99, %f26;
	add.s64 	%rd23, %rd21, %rd8;
	ld.global.f32 	%f32, [%rd23];
	setp.gt.f32 	%p10, %f32, 0f00000000;
	@%p10 bra 	$L__BB2_24;
	mul.f32 	%f100, %f32, 0f3FB8AA3B;
	ex2.approx.f32 	%f127, %f100;
	bra.uni 	$L__BB2_25;
$L__BB2_24:
	add.f32 	%f127, %f32, 0f3F800000;
$L__BB2_25:
	add.s64 	%rd24, %rd22, %rd8;
	ld.global.f32 	%f101, [%rd24];
	fma.rn.f32 	%f36, %f127, %f101, %f31;
	add.s64 	%rd54, %rd23, %rd8;
	ld.global.f32 	%f37, [%rd54];
	setp.gt.f32 	%p11, %f37, 0f00000000;
	@%p11 bra 	$L__BB2_27;
	mul.f32 	%f102, %f37, 0f3FB8AA3B;
	ex2.approx.f32 	%f128, %f102;
	bra.uni 	$L__BB2_28;
$L__BB2_27:
	add.f32 	%f128, %f37, 0f3F800000;
$L__BB2_28:
	add.s64 	%rd55, %rd24, %rd8;
	ld.global.f32 	%f103, [%rd55];
	fma.rn.f32 	%f142, %f128, %f103, %f36;
	add.s64 	%rd82, %rd82, -8;
	shl.b64 	%rd56, %rd4, 5;
	add.s64 	%rd81, %rd81, %rd56;
	setp.ne.s64 	%p12, %rd82, 0;
	@%p12 bra 	$L__BB2_4;
$L__BB2_29:
	and.b32  	%r12, %r3, 7;
	setp.eq.s32 	%p13, %r12, 0;
	@%p13 bra 	$L__BB2_58;
	and.b64  	%rd57, %rd3, 7;
	add.s64 	%rd58, %rd57, -1;
	setp.lt.u64 	%p14, %rd58, 3;
	@%p14 bra 	$L__BB2_44;
	mul.lo.s64 	%rd28, %rd84, %rd4;
	add.s64 	%rd59, %rd28, %rd5;
	shl.b64 	%rd60, %rd59, 2;
	add.s64 	%rd29, %rd2, %rd60;
	ld.global.f32 	%f44, [%rd29];
	setp.gt.f32 	%p15, %f44, 0f00000000;
	@%p15 bra 	$L__BB2_33;
	mul.f32 	%f105, %f44, 0f3FB8AA3B;
	ex2.approx.f32 	%f131, %f105;
	bra.uni 	$L__BB2_34;
$L__BB2_33:
	add.f32 	%f131, %f44, 0f3F800000;
$L__BB2_34:
	add.s64 	%rd61, %rd28, %rd6;
	shl.b64 	%rd62, %rd61, 2;
	add.s64 	%rd30, %rd1, %rd62;
	ld.global.f32 	%f106, [%rd30];
	fma.rn.f32 	%f48, %f131, %f106, %f142;
	shl.b64 	%rd31, %rd4, 2;
	add.s64 	%rd32, %rd29, %rd31;
	ld.global.f32 	%f49, [%rd32];
	setp.gt.f32 	%p16, %f49, 0f00000000;
	@%p16 bra 	$L__BB2_36;
	mul.f32 	%f107, %f49, 0f3FB8AA3B;
	ex2.approx.f32 	%f132, %f107;
	bra.uni 	$L__BB2_37;
$L__BB2_36:
	add.f32 	%f132, %f49, 0f3F800000;
$L__BB2_37:
	add.s64 	%rd33, %rd30, %rd31;
	ld.global.f32 	%f108, [%rd33];
	fma.rn.f32 	%f53, %f132, %f108, %f48;
	add.s64 	%rd34, %rd32, %rd31;
	ld.global.f32 	%f54, [%rd34];
	setp.gt.f32 	%p17, %f54, 0f00000000;
	@%p17 bra 	$L__BB2_39;
	mul.f32 	%f109, %f54, 0f3FB8AA3B;
	ex2.approx.f32 	%f133, %f109;
	bra.uni 	$L__BB2_40;
$L__BB2_39:
	add.f32 	%f133, %f54, 0f3F800000;
$L__BB2_40:
	add.s64 	%rd35, %rd33, %rd31;
	ld.global.f32 	%f110, [%rd35];
	fma.rn.f32 	%f58, %f133, %f110, %f53;
	add.s64 	%rd63, %rd34, %rd31;
	ld.global.f32 	%f59, [%rd63];
	setp.gt.f32 	%p18, %f59, 0f00000000;
	@%p18 bra 	$L__BB2_42;
	mul.f32 	%f111, %f59, 0f3FB8AA3B;
	ex2.approx.f32 	%f134, %f111;
	bra.uni 	$L__BB2_43;
$L__BB2_42:
	add.f32 	%f134, %f59, 0f3F800000;
$L__BB2_43:
	add.s64 	%rd64, %rd35, %rd31;
	ld.global.f32 	%f112, [%rd64];
	fma.rn.f32 	%f142, %f134, %f112, %f58;
	add.s64 	%rd84, %rd84, 4;
$L__BB2_44:
	and.b32  	%r13, %r3, 3;
	setp.eq.s32 	%p19, %r13, 0;
	@%p19 bra 	$L__BB2_58;
	setp.eq.s32 	%p20, %r13, 1;
	@%p20 bra 	$L__BB2_53;
	mul.lo.s64 	%rd38, %rd84, %rd4;
	add.s64 	%rd65, %rd38, %rd5;
	shl.b64 	%rd66, %rd65, 2;
	add.s64 	%rd39, %rd2, %rd66;
	ld.global.f32 	%f66, [%rd39];
	setp.gt.f32 	%p21, %f66, 0f00000000;
	@%p21 bra 	$L__BB2_48;
	mul.f32 	%f114, %f66, 0f3FB8AA3B;
	ex2.approx.f32 	%f137, %f114;
	bra.uni 	$L__BB2_49;
$L__BB2_48:
	add.f32 	%f137, %f66, 0f3F800000;
$L__BB2_49:
	add.s64 	%rd67, %rd38, %rd6;
	shl.b64 	%rd68, %rd67, 2;
	add.s64 	%rd40, %rd1, %rd68;
	ld.global.f32 	%f115, [%rd40];
	fma.rn.f32 	%f70, %f137, %f115, %f142;
	shl.b64 	%rd41, %rd4, 2;
	add.s64 	%rd69, %rd39, %rd41;
	ld.global.f32 	%f71, [%rd69];
	setp.gt.f32 	%p22, %f71, 0f00000000;
	@%p22 bra 	$L__BB2_51;
	mul.f32 	%f116, %f71, 0f3FB8AA3B;
	ex2.approx.f32 	%f138, %f116;
	bra.uni 	$L__BB2_52;
$L__BB2_51:
	add.f32 	%f138, %f71, 0f3F800000;
$L__BB2_52:
	add.s64 	%rd70, %rd40, %rd41;
	ld.global.f32 	%f117, [%rd70];
	fma.rn.f32 	%f142, %f138, %f117, %f70;
	add.s64 	%rd84, %rd84, 2;
$L__BB2_53:
	and.b32  	%r14, %r3, 1;
	setp.eq.b32 	%p23, %r14, 1;
	not.pred 	%p24, %p23;
	@%p24 bra 	$L__BB2_58;
	mul.lo.s64 	%rd44, %rd84, %rd4;
	add.s64 	%rd71, %rd44, %rd5;
	shl.b64 	%rd72, %rd71, 2;
	add.s64 	%rd73, %rd2, %rd72;
	ld.global.f32 	%f78, [%rd73];
	setp.gt.f32 	%p25, %f78, 0f00000000;
	@%p25 bra 	$L__BB2_56;
	mul.f32 	%f118, %f78, 0f3FB8AA3B;
	ex2.approx.f32 	%f141, %f118;
	bra.uni 	$L__BB2_57;
$L__BB2_56:
	add.f32 	%f141, %f78, 0f3F800000;
$L__BB2_57:
	add.s64 	%rd74, %rd44, %rd6;
	shl.b64 	%rd75, %rd74, 2;
	add.s64 	%rd76, %rd1, %rd75;
	ld.global.f32 	%f119, [%rd76];
	fma.rn.f32 	%f142, %f141, %f119, %f142;
$L__BB2_58:
	ld.param.u64 	%rd80, [_Z3KTVPKfS0_Pfii_param_2];
	mad.lo.s32 	%r15, %r4, %r1, %r2;
	cvta.to.global.u64 	%rd77, %rd80;
	mul.wide.s32 	%rd78, %r15, 4;
	add.s64 	%rd79, %rd77, %rd78;
	st.global.f32 	[%rd79], %f142;
$L__BB2_59:
	ret;

}
	// .globl	_Z19LinearSelfAttentionPKfS0_S0_Pfii
.visible .entry _Z19LinearSelfAttentionPKfS0_S0_Pfii(
	.param .u64 .ptr .align 1 _Z19LinearSelfAttentionPKfS0_S0_Pfii_param_0,
	.param .u64 .ptr .align 1 _Z19LinearSelfAttentionPKfS0_S0_Pfii_param_1,
	.param .u64 .ptr .align 1 _Z19LinearSelfAttentionPKfS0_S0_Pfii_param_2,
	.param .u64 .ptr .align 1 _Z19LinearSelfAttentionPKfS0_S0_Pfii_param_3,
	.param .u32 _Z19LinearSelfAttentionPKfS0_S0_Pfii_param_4,
	.param .u32 _Z19LinearSelfAttentionPKfS0_S0_Pfii_param_5
)
{
	.reg .pred 	%p<28>;
	.reg .b32 	%r<16>;
	.reg .b32 	%f<145>;
	.reg .b64 	%rd<76>;

	ld.param.u64 	%rd36, [_Z19LinearSelfAttentionPKfS0_S0_Pfii_param_0];
	ld.param.u64 	%rd37, [_Z19LinearSelfAttentionPKfS0_S0_Pfii_param_1];
	ld.param.u64 	%rd35, [_Z19LinearSelfAttentionPKfS0_S0_Pfii_param_3];
	ld.param.u32 	%r4, [_Z19LinearSelfAttentionPKfS0_S0_Pfii_param_4];
	ld.param.u32 	%r3, [_Z19LinearSelfAttentionPKfS0_S0_Pfii_param_5];
	cvta.to.global.u64 	%rd1, %rd37;
	cvta.to.global.u64 	%rd2, %rd36;
	mov.u32 	%r5, %ctaid.y;
	mov.u32 	%r6, %ntid.y;
	mov.u32 	%r7, %tid.y;
	mad.lo.s32 	%r1, %r5, %r6, %r7;
	mov.u32 	%r8, %ctaid.x;
	mov.u32 	%r9, %ntid.x;
	mov.u32 	%r10, %tid.x;
	mad.lo.s32 	%r2, %r8, %r9, %r10;
	setp.ge.s32 	%p1, %r1, %r4;
	setp.ge.s32 	%p2, %r2, %r3;
	or.pred  	%p3, %p1, %p2;
	@%p3 bra 	$L__BB3_59;
	cvt.s64.s32 	%rd3, %r3;
	setp.eq.s32 	%p4, %r3, 0;
	mov.f32 	%f144, 0f00000000;
	@%p4 bra 	$L__BB3_58;
	mul.lo.s32 	%r11, %r3, %r1;
	cvt.s64.s32 	%rd4, %r11;
	cvt.s64.s32 	%rd5, %r2;
	setp.lt.u32 	%p5, %r3, 8;
	mov.f32 	%f144, 0f00000000;
	mov.b64 	%rd74, 0;
	@%p5 bra 	$L__BB3_29;
	and.b64  	%rd74, %rd3, -8;
	shl.b64 	%rd39, %rd5, 2;
	add.s64 	%rd71, %rd1, %rd39;
	shl.b64 	%rd40, %rd4, 2;
	add.s64 	%rd41, %rd40, %rd2;
	add.s64 	%rd70, %rd41, 16;
	shl.b64 	%rd9, %rd3, 2;
	mov.f32 	%f144, 0f00000000;
	mov.u64 	%rd72, %rd74;
$L__BB3_4:
	.pragma "nounroll";
	ld.global.f32 	%f2, [%rd70+-16];
	setp.leu.f32 	%p6, %f2, 0f00000000;
	@%p6 bra 	$L__BB3_6;
	add.f32 	%f123, %f2, 0f3F800000;
	bra.uni 	$L__BB3_7;
$L__BB3_6:
	mul.f32 	%f88, %f2, 0f3FB8AA3B;
	ex2.approx.f32 	%f123, %f88;
$L__BB3_7:
	ld.global.f32 	%f89, [%rd71];
	fma.rn.f32 	%f6, %f123, %f89, %f144;
	ld.global.f32 	%f7, [%rd70+-12];
	setp.gt.f32 	%p7, %f7, 0f00000000;
	@%p7 bra 	$L__BB3_9;
	mul.f32 	%f90, %f7, 0f3FB8AA3B;
	ex2.approx.f32 	%f124, %f90;
	bra.uni 	$L__BB3_10;
$L__BB3_9:
	add.f32 	%f124, %f7, 0f3F800000;
$L__BB3_10:
	add.s64 	%rd13, %rd71, %rd9;
	ld.global.f32 	%f91, [%rd13];
	fma.rn.f32 	%f11, %f124, %f91, %f6;
	ld.global.f32 	%f12, [%rd70+-8];
	setp.gt.f32 	%p8, %f12, 0f00000000;
	@%p8 bra 	$L__BB3_12;
	mul.f32 	%f92, %f12, 0f3FB8AA3B;
	ex2.approx.f32 	%f125, %f92;
	bra.uni 	$L__BB3_13;
$L__BB3_12:
	add.f32 	%f125, %f12, 0f3F800000;
$L__BB3_13:
	add.s64 	%rd14, %rd13, %rd9;
	ld.global.f32 	%f93, [%rd14];
	fma.rn.f32 	%f16, %f125, %f93, %f11;
	ld.global.f32 	%f17, [%rd70+-4];
	setp.gt.f32 	%p9, %f17, 0f00000000;
	@%p9 bra 	$L__BB3_15;
	mul.f32 	%f94, %f17, 0f3FB8AA3B;
	ex2.approx.f32 	%f126, %f94;
	bra.uni 	$L__BB3_16;
$L__BB3_15:
	add.f32 	%f126, %f17, 0f3F800000;
$L__BB3_16:
	add.s64 	%rd15, %rd14, %rd9;
	ld.global.f32 	%f95, [%rd15];
	fma.rn.f32 	%f21, %f126, %f95, %f16;
	ld.global.f32 	%f22, [%rd70];
	setp.gt.f32 	%p10, %f22, 0f00000000;
	@%p10 bra 	$L__BB3_18;
	mul.f32 	%f96, %f22, 0f3FB8AA3B;
	ex2.approx.f32 	%f127, %f96;
	bra.uni 	$L__BB3_19;
$L__BB3_18:
	add.f32 	%f127, %f22, 0f3F800000;
$L__BB3_19:
	add.s64 	%rd16, %rd15, %rd9;
	ld.global.f32 	%f97, [%rd16];
	fma.rn.f32 	%f26, %f127, %f97, %f21;
	ld.global.f32 	%f27, [%rd70+4];
	setp.gt.f32 	%p11, %f27, 0f00000000;
	@%p11 bra 	$L__BB3_21;
	mul.f32 	%f98, %f27, 0f3FB8AA3B;
	ex2.approx.f32 	%f128, %f98;
	bra.uni 	$L__BB3_22;
$L__BB3_21:
	add.f32 	%f128, %f27, 0f3F800000;
$L__BB3_22:
	add.s64 	%rd17, %rd16, %rd9;
	ld.global.f32 	%f99, [%rd17];
	fma.rn.f32 	%f31, %f128, %f99, %f26;
	ld.global.f32 	%f32, [%rd70+8];
	setp.gt.f32 	%p12, %f32, 0f00000000;
	@%p12 bra 	$L__BB3_24;
	mul.f32 	%f100, %f32, 0f3FB8AA3B;
	ex2.approx.f32 	%f129, %f100;
	bra.uni 	$L__BB3_25;
$L__BB3_24:
	add.f32 	%f129, %f32, 0f3F800000;
$L__BB3_25:
	add.s64 	%rd18, %rd17, %rd9;
	ld.global.f32 	%f101, [%rd18];
	fma.rn.f32 	%f36, %f129, %f101, %f31;
	ld.global.f32 	%f37, [%rd70+12];
	setp.gt.f32 	%p13, %f37, 0f00000000;
	@%p13 bra 	$L__BB3_27;
	mul.f32 	%f102, %f37, 0f3FB8AA3B;
	ex2.approx.f32 	%f130, %f102;
	bra.uni 	$L__BB3_28;
$L__BB3_27:
	add.f32 	%f130, %f37, 0f3F800000;
$L__BB3_28:
	add.s64 	%rd42, %rd18, %rd9;
	ld.global.f32 	%f103, [%rd42];
	fma.rn.f32 	%f144, %f130, %f103, %f36;
	add.s64 	%rd72, %rd72, -8;
	shl.b64 	%rd43, %rd3, 5;
	add.s64 	%rd71, %rd71, %rd43;
	add.s64 	%rd70, %rd70, 32;
	setp.ne.s64 	%p14, %rd72, 0;
	@%p14 bra 	$L__BB3_4;
$L__BB3_29:
	and.b32  	%r12, %r3, 7;
	setp.eq.s32 	%p15, %r12, 0;
	@%p15 bra 	$L__BB3_58;
	and.b64  	%rd44, %rd3, 7;
	add.s64 	%rd45, %rd44, -1;
	setp.lt.u64 	%p16, %rd45, 3;
	@%p16 bra 	$L__BB3_44;
	add.s64 	%rd46, %rd74, %rd4;
	shl.b64 	%rd47, %rd46, 2;
	add.s64 	%rd23, %rd2, %rd47;
	ld.global.f32 	%f44, [%rd23];
	setp.gt.f32 	%p17, %f44, 0f00000000;
	@%p17 bra 	$L__BB3_33;
	mul.f32 	%f105, %f44, 0f3FB8AA3B;
	ex2.approx.f32 	%f133, %f105;
	bra.uni 	$L__BB3_34;
$L__BB3_33:
	add.f32 	%f133, %f44, 0f3F800000;
$L__BB3_34:
	mad.lo.s64 	%rd48, %rd74, %rd3, %rd5;
	shl.b64 	%rd49, %rd48, 2;
	add.s64 	%rd24, %rd1, %rd49;
	ld.global.f32 	%f106, [%rd24];
	fma.rn.f32 	%f48, %f133, %f106, %f144;
	ld.global.f32 	%f49, [%rd23+4];
	setp.gt.f32 	%p18, %f49, 0f00000000;
	@%p18 bra 	$L__BB3_36;
	mul.f32 	%f107, %f49, 0f3FB8AA3B;
	ex2.approx.f32 	%f134, %f107;
	bra.uni 	$L__BB3_37;
$L__BB3_36:
	add.f32 	%f134, %f49, 0f3F800000;
$L__BB3_37:
	shl.b64 	%rd25, %rd3, 2;
	add.s64 	%rd26, %rd24, %rd25;
	ld.global.f32 	%f108, [%rd26];
	fma.rn.f32 	%f53, %f134, %f108, %f48;
	ld.global.f32 	%f54, [%rd23+8];
	setp.gt.f32 	%p19, %f54, 0f00000000;
	@%p19 bra 	$L__BB3_39;
	mul.f32 	%f109, %f54, 0f3FB8AA3B;
	ex2.approx.f32 	%f135, %f109;
	bra.uni 	$L__BB3_40;
$L__BB3_39:
	add.f32 	%f135, %f54, 0f3F800000;
$L__BB3_40:
	add.s64 	%rd27, %rd26, %rd25;
	ld.global.f32 	%f110, [%rd27];
	fma.rn.f32 	%f58, %f135, %f110, %f53;
	ld.global.f32 	%f59, [%rd23+12];
	setp.gt.f32 	%p20, %f59, 0f00000000;
	@%p20 bra 	$L__BB3_42;
	mul.f32 	%f111, %f59, 0f3FB8AA3B;
	ex2.approx.f32 	%f136, %f111;
	bra.uni 	$L__BB3_43;
$L__BB3_42:
	add.f32 	%f136, %f59, 0f3F800000;
$L__BB3_43:
	add.s64 	%rd50, %rd27, %rd25;
	ld.global.f32 	%f112, [%rd50];
	fma.rn.f32 	%f144, %f136, %f112, %f58;
	add.s64 	%rd74, %rd74, 4;
$L__BB3_44:
	and.b32  	%r13, %r3, 3;
	setp.eq.s32 	%p21, %r13, 0;
	@%p21 bra 	$L__BB3_58;
	setp.eq.s32 	%p22, %r13, 1;
	@%p22 bra 	$L__BB3_53;
	add.s64 	%rd51, %rd74, %rd4;
	shl.b64 	%rd52, %rd51, 2;
	add.s64 	%rd30, %rd2, %rd52;
	ld.global.f32 	%f66, [%rd30];
	setp.gt.f32 	%p23, %f66, 0f00000000;
	@%p23 bra 	$L__BB3_48;
	mul.f32 	%f114, %f66, 0f3FB8AA3B;
	ex2.approx.f32 	%f139, %f114;
	bra.uni 	$L__BB3_49;
$L__BB3_48:
	add.f32 	%f139, %f66, 0f3F800000;
$L__BB3_49:
	mad.lo.s64 	%rd53, %rd74, %rd3, %rd5;
	shl.b64 	%rd54, %rd53, 2;
	add.s64 	%rd31, %rd1, %rd54;
	ld.global.f32 	%f115, [%rd31];
	fma.rn.f32 	%f70, %f139, %f115, %f144;
	ld.global.f32 	%f71, [%rd30+4];
	setp.gt.f32 	%p24, %f71, 0f00000000;
	@%p24 bra 	$L__BB3_51;
	mul.f32 	%f116, %f71, 0f3FB8AA3B;
	ex2.approx.f32 	%f140, %f116;
	bra.uni 	$L__BB3_52;
$L__BB3_51:
	add.f32 	%f140, %f71, 0f3F800000;
$L__BB3_52:
	shl.b64 	%rd55, %rd3, 2;
	add.s64 	%rd56, %rd31, %rd55;
	ld.global.f32 	%f117, [%rd56];
	fma.rn.f32 	%f144, %f140, %f117, %f70;
	add.s64 	%rd74, %rd74, 2;
$L__BB3_53:
	and.b32  	%r14, %r3, 1;
	setp.eq.b32 	%p25, %r14, 1;
	not.pred 	%p26, %p25;
	@%p26 bra 	$L__BB3_58;
	add.s64 	%rd57, %rd74, %rd4;
	shl.b64 	%rd58, %rd57, 2;
	add.s64 	%rd59, %rd2, %rd58;
	ld.global.f32 	%f78, [%rd59];
	setp.gt.f32 	%p27, %f78, 0f00000000;
	@%p27 bra 	$L__BB3_56;
	mul.f32 	%f118, %f78, 0f3FB8AA3B;
	ex2.approx.f32 	%f143, %f118;
	bra.uni 	$L__BB3_57;
$L__BB3_56:
	add.f32 	%f143, %f78, 0f3F800000;
$L__BB3_57:
	mad.lo.s64 	%rd60, %rd74, %rd3, %rd5;
	shl.b64 	%rd61, %rd60, 2;
	add.s64 	%rd62, %rd1, %rd61;
	ld.global.f32 	%f119, [%rd62];
	fma.rn.f32 	%f144, %f143, %f119, %f144;
$L__BB3_58:
	ld.param.u64 	%rd69, [_Z19LinearSelfAttentionPKfS0_S0_Pfii_param_2];
	cvta.to.global.u64 	%rd63, %rd69;
	mul.wide.u32 	%rd64, %r1, 4;
	add.s64 	%rd65, %rd63, %rd64;
	ld.global.f32 	%f120, [%rd65];
	div.rn.f32 	%f121, %f144, %f120;
	mad.lo.s32 	%r15, %r3, %r1, %r2;
	cvta.to.global.u64 	%rd66, %rd35;
	mul.wide.s32 	%rd67, %r15, 4;
	add.s64 	%rd68, %rd66, %rd67;
	st.global.f32 	[%rd68], %f121;
$L__BB3_59:
	ret;

}


// ===== COMPILED SASS (sm_100) =====

	.target	sm_100

	.elftype	@"ET_EXEC"


//--------------------- .note.nv.tkinfo           --------------------------
	.section	.note.nv.tkinfo,"",@"SHT_NOTE"
	.sectionflags	@"SHF_NOTE_NV_TKINFO"
	.tkinfo
        /*0018*/ 	.word	0x00000002
        /*0030*/ 	.string	""
        /*0030*/ 	.string	"ptxas"
        /*0030*/ 	.string	"Cuda compilation tools, release 13.0, V13.0.88"
        /*0030*/ 	.string	"Build cuda_13.0.r13.0/compiler.36424714_0"
        /*0030*/ 	.string	"-arch sm_100 -m 64 "



//--------------------- .note.nv.cuinfo           --------------------------
	.section	.note.nv.cuinfo,"",@"SHT_NOTE"
	.sectionflags	@"SHF_NOTE_NV_CUINFO"
        /*0018*/ 	.short	0x0002
        /*001a*/ 	.short	0x0064
        /*001c*/ 	.short	0x0082
	.zero		2


//--------------------- .nv.info                  --------------------------
	.section	.nv.info,"",@"SHT_CUDA_INFO"
	.align	4


	//----- nvinfo : EIATTR_REGCOUNT
	.align		4
        /*0000*/ 	.byte	0x04, 0x2f
        /*0002*/ 	.short	(.L_1 - .L_0)
	.align		4
.L_0:
        /*0004*/ 	.word	index@(_Z7sigma_kPKfPfii)
        /*0008*/ 	.word	0x0000001e


	//----- nvinfo : EIATTR_FRAME_SIZE
	.align		4
.L_1:
        /*000c*/ 	.byte	0x04, 0x11
        /*000e*/ 	.short	(.L_3 - .L_2)
	.align		4
.L_2:
        /*0010*/ 	.word	index@(_Z7sigma_kPKfPfii)
        /*0014*/ 	.word	0x00000000


	//----- nvinfo : EIATTR_REGCOUNT
	.align		4
.L_3:
        /*0018*/ 	.byte	0x04, 0x2f
        /*001a*/ 	.short	(.L_5 - .L_4)
	.align		4
.L_4:
        /*001c*/ 	.word	index@(_Z11denominatorPKfS0_Pfii)
        /*0020*/ 	.word	0x0000001f


	//----- nvinfo : EIATTR_FRAME_SIZE
	.align		4
.L_5:
        /*0024*/ 	.byte	0x04, 0x11
        /*0026*/ 	.short	(.L_7 - .L_6)
	.align		4
.L_6:
        /*0028*/ 	.word	index@(_Z11denominatorPKfS0_Pfii)
        /*002c*/ 	.word	0x00000000


	//----- nvinfo : EIATTR_REGCOUNT
	.align		4
.L_7:
        /*0030*/ 	.byte	0x04, 0x2f
        /*0032*/ 	.short	(.L_9 - .L_8)
	.align		4
.L_8:
        /*0034*/ 	.word	index@(_Z3KTVPKfS0_Pfii)
        /*0038*/ 	.word	0x00000020


	//----- nvinfo : EIATTR_FRAME_SIZE
	.align		4
.L_9:
        /*003c*/ 	.byte	0x04, 0x11
        /*003e*/ 	.short	(.L_11 - .L_10)
	.align		4
.L_10:
        /*0040*/ 	.word	index@(_Z3KTVPKfS0_Pfii)
        /*0044*/ 	.word	0x00000000


	//----- nvinfo : EIATTR_REGCOUNT
	.align		4
.L_11:
        /*0048*/ 	.byte	0x04, 0x2f
        /*004a*/ 	.short	(.L_13 - .L_12)
	.align		4
.L_12:
        /*004c*/ 	.word	index@(_Z19LinearSelfAttentionPKfS0_S0_Pfii)
        /*0050*/ 	.word	0x00000020


	//----- nvinfo : EIATTR_FRAME_SIZE
	.align		4
.L_13:
        /*0054*/ 	.byte	0x04, 0x11
        /*0056*/ 	.short	(.L_15 - .L_14)
	.align		4
.L_14:
        /*0058*/ 	.word	index@($__internal_0_$__cuda_sm3x_div_rn_noftz_f32_slowpath)
        /*005c*/ 	.word	0x00000000


	//----- nvinfo : EIATTR_FRAME_SIZE
	.align		4
.L_15:
        /*0060*/ 	.byte	0x04, 0x11
        /*0062*/ 	.short	(.L_17 - .L_16)
	.align		4
.L_16:
        /*0064*/ 	.word	index@(_Z19LinearSelfAttentionPKfS0_S0_Pfii)
        /*0068*/ 	.word	0x00000000


	//----- nvinfo : EIATTR_MIN_STACK_SIZE
	.align		4
.L_17:
        /*006c*/ 	.byte	0x04, 0x12
        /*006e*/ 	.short	(.L_19 - .L_18)
	.align		4
.L_18:
        /*0070*/ 	.word	index@(_Z19LinearSelfAttentionPKfS0_S0_Pfii)
        /*0074*/ 	.word	0x00000000


	//----- nvinfo : EIATTR_MIN_STACK_SIZE
	.align		4
.L_19:
        /*0078*/ 	.byte	0x04, 0x12
        /*007a*/ 	.short	(.L_21 - .L_20)
	.align		4
.L_20:
        /*007c*/ 	.word	index@(_Z3KTVPKfS0_Pfii)
        /*0080*/ 	.word	0x00000000


	//----- nvinfo : EIATTR_MIN_STACK_SIZE
	.align		4
.L_21:
        /*0084*/ 	.byte	0x04, 0x12
        /*0086*/ 	.short	(.L_23 - .L_22)
	.align		4
.L_22:
        /*0088*/ 	.word	index@(_Z11denominatorPKfS0_Pfii)
        /*008c*/ 	.word	0x00000000


	//----- nvinfo : EIATTR_MIN_STACK_SIZE
	.align		4
.L_23:
        /*0090*/ 	.byte	0x04, 0x12
        /*0092*/ 	.short	(.L_25 - .L_24)
	.align		4
.L_24:
        /*0094*/ 	.word	index@(_Z7sigma_kPKfPfii)
        /*0098*/ 	.word	0x00000000
.L_25:


//--------------------- .nv.compat                --------------------------
	.section	.nv.compat,"",@"SHT_CUDA_COMPAT_INFO"
	.align	4
        /*0000*/ 	.byte	0x02, 0x09, 0x00, 0x00, 0x02, 0x02, 0x01, 0x00, 0x02, 0x05, 0x05, 0x00, 0x03, 0x07, 0x01, 0x01
        /*0010*/ 	.byte	0x02, 0x03, 0x00, 0x00, 0x02, 0x06, 0x01, 0x00, 0x04, 0x0b, 0x08, 0x00, 0x01, 0x00, 0x00, 0x00
        /*0020*/ 	.byte	0x00, 0x00, 0x00, 0x00


//--------------------- .nv.info._Z19LinearSelfAttentionPKfS0_S0_Pfii --------------------------
	.section	.nv.info._Z19LinearSelfAttentionPKfS0_S0_Pfii,"",@"SHT_CUDA_INFO"
	.sectionflags	@""
	.align	4


	//----- nvinfo : EIATTR_CUDA_API_VERSION
	.align		4
        /*0000*/ 	.byte	0x04, 0x37
        /*0002*/ 	.short	(.L_27 - .L_26)
.L_26:
        /*0004*/ 	.word	0x00000082


	//----- nvinfo : EIATTR_KPARAM_INFO
	.align		4
.L_27:
        /*0008*/ 	.byte	0x04, 0x17
        /*000a*/ 	.short	(.L_29 - .L_28)
.L_28:
        /*000c*/ 	.word	0x00000000
        /*0010*/ 	.short	0x0005
        /*0012*/ 	.short	0x0024
        /*0014*/ 	.byte	0x00, 0xf0, 0x11, 0x00


	//----- nvinfo : EIATTR_KPARAM_INFO
	.align		4
.L_29:
        /*0018*/ 	.byte	0x04, 0x17
        /*001a*/ 	.short	(.L_31 - .L_30)
.L_30:
        /*001c*/ 	.word	0x00000000
        /*0020*/ 	.short	0x0004
        /*0022*/ 	.short	0x0020
        /*0024*/ 	.byte	0x00, 0xf0, 0x11, 0x00


	//----- nvinfo : EIATTR_KPARAM_INFO
	.align		4
.L_31:
        /*0028*/ 	.byte	0x04, 0x17
        /*002a*/ 	.short	(.L_33 - .L_32)
.L_32:
        /*002c*/ 	.word	0x00000000
        /*0030*/ 	.short	0x0003
        /*0032*/ 	.short	0x0018
        /*0034*/ 	.byte	0x00, 0xf5, 0x21, 0x00


	//----- nvinfo : EIATTR_KPARAM_INFO
	.align		4
.L_33:
        /*0038*/ 	.byte	0x04, 0x17
        /*003a*/ 	.short	(.L_35 - .L_34)
.L_34:
        /*003c*/ 	.word	0x00000000
        /*0040*/ 	.short	0x0002
        /*0042*/ 	.short	0x0010
        /*0044*/ 	.byte	0x00, 0xf5, 0x21, 0x00


	//----- nvinfo : EIATTR_KPARAM_INFO
	.align		4
.L_35:
        /*0048*/ 	.byte	0x04, 0x17
        /*004a*/ 	.short	(.L_37 - .L_36)
.L_36:
        /*004c*/ 	.word	0x00000000
        /*0050*/ 	.short	0x0001
        /*0052*/ 	.short	0x0008
        /*0054*/ 	.byte	0x00, 0xf5, 0x21, 0x00


	//----- nvinfo : EIATTR_KPARAM_INFO
	.align		4
.L_37:
        /*0058*/ 	.byte	0x04, 0x17
        /*005a*/ 	.short	(.L_39 - .L_38)
.L_38:
        /*005c*/ 	.word	0x00000000
        /*0060*/ 	.short	0x0000
        /*0062*/ 	.short	0x0000
        /*0064*/ 	.byte	0x00, 0xf5, 0x21, 0x00


	//----- nvinfo : EIATTR_SPARSE_MMA_MASK
	.align		4
.L_39:
        /*0068*/ 	.byte	0x03, 0x50
        /*006a*/ 	.short	0x0000


	//----- nvinfo : EIATTR_MAXREG_COUNT
	.align		4
        /*006c*/ 	.byte	0x03, 0x1b
        /*006e*/ 	.short	0x00ff


	//----- nvinfo : EIATTR_MERCURY_ISA_VERSION
	.align		4
        /*0070*/ 	.byte	0x03, 0x5f
        /*0072*/ 	.short	0x0101


	//----- nvinfo : EIATTR_VRC_CTA_INIT_COUNT
	.align		4
        /*0074*/ 	.byte	0x02, 0x4a
	.zero		1
	.zero		1


	//----- nvinfo : EIATTR_EXIT_INSTR_OFFSETS
	.align		4
        /*0078*/ 	.byte	0x04, 0x1c
        /*007a*/ 	.short	(.L_41 - .L_40)


	//   ....[0]....
.L_40:
        /*007c*/ 	.word	0x000000c0


	//   ....[1]....
        /*0080*/ 	.word	0x00001570


	//----- nvinfo : EIATTR_CRS_STACK_SIZE
	.align		4
.L_41:
        /*0084*/ 	.byte	0x04, 0x1e
        /*0086*/ 	.short	(.L_43 - .L_42)
.L_42:
        /*0088*/ 	.word	0x00000000


	//----- nvinfo : EIATTR_CBANK_PARAM_SIZE
	.align		4
.L_43:
        /*008c*/ 	.byte	0x03, 0x19
        /*008e*/ 	.short	0x0028


	//----- nvinfo : EIATTR_PARAM_CBANK
	.align		4
        /*0090*/ 	.byte	0x04, 0x0a
        /*0092*/ 	.short	(.L_45 - .L_44)
	.align		4
.L_44:
        /*0094*/ 	.word	index@(.nv.constant0._Z19LinearSelfAttentionPKfS0_S0_Pfii)
        /*0098*/ 	.short	0x0380
        /*009a*/ 	.short	0x0028


	//----- nvinfo : EIATTR_SW_WAR
	.align		4
.L_45:
        /*009c*/ 	.byte	0x04, 0x36
        /*009e*/ 	.short	(.L_47 - .L_46)
.L_46:
        /*00a0*/ 	.word	0x00000008
.L_47:


//--------------------- .nv.info._Z3KTVPKfS0_Pfii --------------------------
	.section	.nv.info._Z3KTVPKfS0_Pfii,"",@"SHT_CUDA_INFO"
	.sectionflags	@""
	.align	4


	//----- nvinfo : EIATTR_CUDA_API_VERSION
	.align		4
        /*0000*/ 	.byte	0x04, 0x37
        /*0002*/ 	.short	(.L_49 - .L_48)
.L_48:
        /*0004*/ 	.word	0x00000082


	//----- nvinfo : EIATTR_KPARAM_INFO
	.align		4
.L_49:
        /*0008*/ 	.byte	0x04, 0x17
        /*000a*/ 	.short	(.L_51 - .L_50)
.L_50:
        /*000c*/ 	.word	0x00000000
        /*0010*/ 	.short	0x0004
        /*0012*/ 	.short	0x001c
        /*0014*/ 	.byte	0x00, 0xf0, 0x11, 0x00


	//----- nvinfo : EIATTR_KPARAM_INFO
	.align		4
.L_51:
        /*0018*/ 	.byte	0x04, 0x17
        /*001a*/ 	.short	(.L_53 - .L_52)
.L_52:
        /*001c*/ 	.word	0x00000000
        /*0020*/ 	.short	0x0003
        /*0022*/ 	.short	0x0018
        /*0024*/ 	.byte	0x00, 0xf0, 0x11, 0x00


	//----- nvinfo : EIATTR_KPARAM_INFO
	.align		4
.L_53:
        /*0028*/ 	.byte	0x04, 0x17
        /*002a*/ 	.short	(.L_55 - .L_54)
.L_54:
        /*002c*/ 	.word	0x00000000
        /*0030*/ 	.short	0x0002
        /*0032*/ 	.short	0x0010
        /*0034*/ 	.byte	0x00, 0xf5, 0x21, 0x00


	//----- nvinfo : EIATTR_KPARAM_INFO
	.align		4
.L_55:
        /*0038*/ 	.byte	0x04, 0x17
        /*003a*/ 	.short	(.L_57 - .L_56)
.L_56:
        /*003c*/ 	.word	0x00000000
        /*0040*/ 	.short	0x0001
        /*0042*/ 	.short	0x0008
        /*0044*/ 	.byte	0x00, 0xf5, 0x21, 0x00


	//----- nvinfo : EIATTR_KPARAM_INFO
	.align		4
.L_57:
        /*0048*/ 	.byte	0x04, 0x17
        /*004a*/ 	.short	(.L_59 - .L_58)
.L_58:
        /*004c*/ 	.word	0x00000000
        /*0050*/ 	.short	0x0000
        /*0052*/ 	.short	0x0000
        /*0054*/ 	.byte	0x00, 0xf5, 0x21, 0x00


	//----- nvinfo : EIATTR_SPARSE_MMA_MASK
	.align		4
.L_59:
        /*0058*/ 	.byte	0x03, 0x50
        /*005a*/ 	.short	0x0000


	//----- nvinfo : EIATTR_MAXREG_COUNT
	.align		4
        /*005c*/ 	.byte	0x03, 0x1b
        /*005e*/ 	.short	0x00ff


	//----- nvinfo : EIATTR_MERCURY_ISA_VERSION
	.align		4
        /*0060*/ 	.byte	0x03, 0x5f
        /*0062*/ 	.short	0x0101


	//----- nvinfo : EIATTR_VRC_CTA_INIT_COUNT
	.align		4
        /*0064*/ 	.byte	0x02, 0x4a
	.zero		1
	.zero		1


	//----- nvinfo : EIATTR_EXIT_INSTR_OFFSETS
	.align		4
        /*0068*/ 	.byte	0x04, 0x1c
        /*006a*/ 	.short	(.L_61 - .L_60)


	//   ....[0]....
.L_60:
        /*006c*/ 	.word	0x000000c0


	//   ....[1]....
        /*0070*/ 	.word	0x000015e0


	//----- nvinfo : EIATTR_CBANK_PARAM_SIZE
	.align		4
.L_61:
        /*0074*/ 	.byte	0x03, 0x19
        /*0076*/ 	.short	0x0020


	//----- nvinfo : EIATTR_PARAM_CBANK
	.align		4
        /*0078*/ 	.byte	0x04, 0x0a
        /*007a*/ 	.short	(.L_63 - .L_62)
	.align		4
.L_62:
        /*007c*/ 	.word	index@(.nv.constant0._Z3KTVPKfS0_Pfii)
        /*0080*/ 	.short	0x0380
        /*0082*/ 	.short	0x0020


	//----- nvinfo : EIATTR_SW_WAR
	.align		4
.L_63:
        /*0084*/ 	.byte	0x04, 0x36
        /*0086*/ 	.short	(.L_65 - .L_64)
.L_64:
        /*0088*/ 	.word	0x00000008
.L_65:


//--------------------- .nv.info._Z11denominatorPKfS0_Pfii --------------------------
	.section	.nv.info._Z11denominatorPKfS0_Pfii,"",@"SHT_CUDA_INFO"
	.sectionflags	@""
	.align	4


	//----- nvinfo : EIATTR_CUDA_API_VERSION
	.align		4
        /*0000*/ 	.byte	0x04, 0x37
        /*0002*/ 	.short	(.L_67 - .L_66)
.L_66:
        /*0004*/ 	.word	0x00000082


	//----- nvinfo : EIATTR_KPARAM_INFO
	.align		4
.L_67:
        /*0008*/ 	.byte	0x04, 0x17
        /*000a*/ 	.short	(.L_69 - .L_68)
.L_68:
        /*000c*/ 	.word	0x00000000
        /*0010*/ 	.short	0x0004
        /*0012*/ 	.short	0x001c
        /*0014*/ 	.byte	0x00, 0xf0, 0x11, 0x00


	//----- nvinfo : EIATTR_KPARAM_INFO
	.align		4
.L_69:
        /*0018*/ 	.byte	0x04, 0x17
        /*001a*/ 	.short	(.L_71 - .L_70)
.L_70:
        /*001c*/ 	.word	0x00000000
        /*0020*/ 	.short	0x0003
        /*0022*/ 	.short	0x0018
        /*0024*/ 	.byte	0x00, 0xf0, 0x11, 0x00


	//----- nvinfo : EIATTR_KPARAM_INFO
	.align		4
.L_71:
        /*0028*/ 	.byte	0x04, 0x17
        /*002a*/ 	.short	(.L_73 - .L_72)
.L_72:
        /*002c*/ 	.word	0x00000000
        /*0030*/ 	.short	0x0002
        /*0032*/ 	.short	0x0010
        /*0034*/ 	.byte	0x00, 0xf5, 0x21, 0x00


	//----- nvinfo : EIATTR_KPARAM_INFO
	.align		4
.L_73:
        /*0038*/ 	.byte	0x04, 0x17
        /*003a*/ 	.short	(.L_75 - .L_74)
.L_74:
        /*003c*/ 	.word	0x00000000
        /*0040*/ 	.short	0x0001
        /*0042*/ 	.short	0x0008
        /*0044*/ 	.byte	0x00, 0xf5, 0x21, 0x00


	//----- nvinfo : EIATTR_KPARAM_INFO
	.align		4
.L_75:
        /*0048*/ 	.byte	0x04, 0x17
        /*004a*/ 	.short	(.L_77 - .L_76)
.L_76:
        /*004c*/ 	.word	0x00000000
        /*0050*/ 	.short	0x0000
        /*0052*/ 	.short	0x0000
        /*0054*/ 	.byte	0x00, 0xf5, 0x21, 0x00


	//----- nvinfo : EIATTR_SPARSE_MMA_MASK
	.align		4
.L_77:
        /*0058*/ 	.byte	0x03, 0x50
        /*005a*/ 	.short	0x0000


	//----- nvinfo : EIATTR_MAXREG_COUNT
	.align		4
        /*005c*/ 	.byte	0x03, 0x1b
        /*005e*/ 	.short	0x00ff


	//----- nvinfo : EIATTR_MERCURY_ISA_VERSION
	.align		4
        /*0060*/ 	.byte	0x03, 0x5f
        /*0062*/ 	.short	0x0101


	//----- nvinfo : EIATTR_VRC_CTA_INIT_COUNT
	.align		4
        /*0064*/ 	.byte	0x02, 0x4a
	.zero		1
	.zero		1


	//----- nvinfo : EIATTR_EXIT_INSTR_OFFSETS
	.align		4
        /*0068*/ 	.byte	0x04, 0x1c
        /*006a*/ 	.short	(.L_79 - .L_78)


	//   ....[0]....
.L_78:
        /*006c*/ 	.word	0x00000070


	//   ....[1]....
        /*0070*/ 	.word	0x00001170


	//----- nvinfo : EIATTR_CBANK_PARAM_SIZE
	.align		4
.L_79:
        /*0074*/ 	.byte	0x03, 0x19
        /*0076*/ 	.short	0x0020


	//----- nvinfo : EIATTR_PARAM_CBANK
	.align		4
        /*0078*/ 	.byte	0x04, 0x0a
        /*007a*/ 	.short	(.L_81 - .L_80)
	.align		4
.L_80:
        /*007c*/ 	.word	index@(.nv.constant0._Z11denominatorPKfS0_Pfii)
        /*0080*/ 	.short	0x0380
        /*0082*/ 	.short	0x0020


	//----- nvinfo : EIATTR_SW_WAR
	.align		4
.L_81:
        /*0084*/ 	.byte	0x04, 0x36
        /*0086*/ 	.short	(.L_83 - .L_82)
.L_82:
        /*0088*/ 	.word	0x00000008
.L_83:


//--------------------- .nv.info._Z7sigma_kPKfPfii --------------------------
	.section	.nv.info._Z7sigma_kPKfPfii,"",@"SHT_CUDA_INFO"
	.sectionflags	@""
	.align	4


	//----- nvinfo : EIATTR_CUDA_API_VERSION
	.align		4
        /*0000*/ 	.byte	0x04, 0x37
        /*0002*/ 	.short	(.L_85 - .L_84)
.L_84:
        /*0004*/ 	.word	0x00000082


	//----- nvinfo : EIATTR_KPARAM_INFO
	.align		4
.L_85:
        /*0008*/ 	.byte	0x04, 0x17
        /*000a*/ 	.short	(.L_87 - .L_86)
.L_86:
        /*000c*/ 	.word	0x00000000
        /*0010*/ 	.short	0x0003
        /*0012*/ 	.short	0x0014
        /*0014*/ 	.byte	0x00, 0xf0, 0x11, 0x00


	//----- nvinfo : EIATTR_KPARAM_INFO
	.align		4
.L_87:
        /*0018*/ 	.byte	0x04, 0x17
        /*001a*/ 	.short	(.L_89 - .L_88)
.L_88:
        /*001c*/ 	.word	0x00000000
        /*0020*/ 	.short	0x0002
        /*0022*/ 	.short	0x0010
        /*0024*/ 	.byte	0x00, 0xf0, 0x11, 0x00


	//----- nvinfo : EIATTR_KPARAM_INFO
	.align		4
.L_89:
        /*0028*/ 	.byte	0x04, 0x17
        /*002a*/ 	.short	(.L_91 - .L_90)
.L_90:
        /*002c*/ 	.word	0x00000000
        /*0030*/ 	.short	0x0001
        /*0032*/ 	.short	0x0008
        /*0034*/ 	.byte	0x00, 0xf5, 0x21, 0x00


	//----- nvinfo : EIATTR_KPARAM_INFO
	.align		4
.L_91:
        /*0038*/ 	.byte	0x04, 0x17
        /*003a*/ 	.short	(.L_93 - .L_92)
.L_92:
        /*003c*/ 	.word	0x00000000
        /*0040*/ 	.short	0x0000
        /*0042*/ 	.short	0x0000
        /*0044*/ 	.byte	0x00, 0xf5, 0x21, 0x00


	//----- nvinfo : EIATTR_SPARSE_MMA_MASK
	.align		4
.L_93:
        /*0048*/ 	.byte	0x03, 0x50
        /*004a*/ 	.short	0x0000


	//----- nvinfo : EIATTR_MAXREG_COUNT
	.align		4
        /*004c*/ 	.byte	0x03, 0x1b
        /*004e*/ 	.short	0x00ff


	//----- nvinfo : EIATTR_MERCURY_ISA_VERSION
	.align		4
        /*0050*/ 	.byte	0x03, 0x5f
        /*0052*/ 	.short	0x0101


	//----- nvinfo : EIATTR_VRC_CTA_INIT_COUNT
	.align		4
        /*0054*/ 	.byte	0x02, 0x4a
	.zero		1
	.zero		1


	//----- nvinfo : EIATTR_EXIT_INSTR_OFFSETS
	.align		4
        /*0058*/ 	.byte	0x04, 0x1c
        /*005a*/ 	.short	(.L_95 - .L_94)


	//   ....[0]....
.L_94:
        /*005c*/ 	.word	0x00000070


	//   ....[1]....
        /*0060*/ 	.word	0x000011c0


	//----- nvinfo : EIATTR_CBANK_PARAM_SIZE
	.align		4
.L_95:
        /*0064*/ 	.byte	0x03, 0x19
        /*0066*/ 	.short	0x0018


	//----- nvinfo : EIATTR_PARAM_CBANK
	.align		4
        /*0068*/ 	.byte	0x04, 0x0a
        /*006a*/ 	.short	(.L_97 - .L_96)
	.align		4
.L_96:
        /*006c*/ 	.word	index@(.nv.constant0._Z7sigma_kPKfPfii)
        /*0070*/ 	.short	0x0380
        /*0072*/ 	.short	0x0018


	//----- nvinfo : EIATTR_SW_WAR
	.align		4
.L_97:
        /*0074*/ 	.byte	0x04, 0x36
        /*0076*/ 	.short	(.L_99 - .L_98)
.L_98:
        /*0078*/ 	.word	0x00000008
.L_99:


//--------------------- .nv.callgraph             --------------------------
	.section	.nv.callgraph,"",@"SHT_CUDA_CALLGRAPH"
	.align	4
	.sectionentsize	8
	.align		4
        /*0000*/ 	.word	0x00000000
	.align		4
        /*0004*/ 	.word	0xffffffff
	.align		4
        /*0008*/ 	.word	0x00000000
	.align		4
        /*000c*/ 	.word	0xfffffffe
	.align		4
        /*0010*/ 	.word	0x00000000
	.align		4
        /*0014*/ 	.word	0xfffffffd
	.align		4
        /*0018*/ 	.word	0x00000000
	.align		4
        /*001c*/ 	.word	0xfffffffc


//--------------------- .text._Z19LinearSelfAttentionPKfS0_S0_Pfii --------------------------
	.section	.text._Z19LinearSelfAttentionPKfS0_S0_Pfii,"ax",@progbits
	.align	128
        .global         _Z19LinearSelfAttentionPKfS0_S0_Pfii
        .type           _Z19LinearSelfAttentionPKfS0_S0_Pfii,@function
        .size           _Z19LinearSelfAttentionPKfS0_S0_Pfii,(.L_x_37 - _Z19LinearSelfAttentionPKfS0_S0_Pfii)
        .other          _Z19LinearSelfAttentionPKfS0_S0_Pfii,@"STO_CUDA_ENTRY STV_DEFAULT"
_Z19LinearSelfAttentionPKfS0_S0_Pfii:
.text._Z19LinearSelfAttentionPKfS0_S0_Pfii:
[----:B------:R-:W-:Y:S01]  /*0000*/  LDC R1, c[0x0][0x37c] ;  /* 0x0000df00ff017b82 */ /* 0x000fe20000000800 */
[----:B------:R-:W0:Y:S07]  /*0010*/  S2R R13, SR_TID.X ;  /* 0x00000000000d7919 */ /* 0x000e2e0000002100 */
[----:B------:R-:W1:Y:S01]  /*0020*/  LDC R0, c[0x0][0x364] ;  /* 0x0000d900ff007b82 */ /* 0x000e620000000800 */
[----:B------:R-:W1:Y:S07]  /*0030*/  S2R R5, SR_TID.Y ;  /* 0x0000000000057919 */ /* 0x000e6e0000002200 */
[----:B------:R-:W0:Y:S08]  /*0040*/  S2UR UR5, SR_CTAID.X ;  /* 0x00000000000579c3 */ /* 0x000e300000002500 */
[----:B------:R-:W0:Y:S08]  /*0050*/  LDC R12, c[0x0][0x360] ;  /* 0x0000d800ff0c7b82 */ /* 0x000e300000000800 */
[----:B------:R-:W1:Y:S08]  /*0060*/  S2UR UR4, SR_CTAID.Y ;  /* 0x00000000000479c3 */ /* 0x000e700000002600 */
[----:B------:R-:W2:Y:S01]  /*0070*/  LDC.64 R2, c[0x0][0x3a0] ;  /* 0x0000e800ff027b82 */ /* 0x000ea20000000a00 */
[----:B0-----:R-:W-:-:S02]  /*0080*/  IMAD R12, R12, UR5, R13 ;  /* 0x000000050c0c7c24 */ /* 0x001fc4000f8e020d */
[----:B-1----:R-:W-:-:S03]  /*0090*/  IMAD R0, R0, UR4, R5 ;  /* 0x0000000400007c24 */ /* 0x002fc6000f8e0205 */
[----:B--2---:R-:W-:-:S04]  /*00a0*/  ISETP.GE.AND P0, PT, R12, R3, PT ;  /* 0x000000030c00720c */ /* 0x004fc80003f06270 */
[----:B------:R-:W-:-:S13]  /*00b0*/  ISETP.GE.OR P0, PT, R0, R2, P0 ;  /* 0x000000020000720c */ /* 0x000fda0000706670 */
[----:B------:R-:W-:Y:S05]  /*00c0*/  @P0 EXIT ;  /* 0x000000000000094d */ /* 0x000fea0003800000 */
[----:B------:R-:W-:Y:S01]  /*00d0*/  ISETP.NE.AND P0, PT, R3, RZ, PT ;  /* 0x000000ff0300720c */ /* 0x000fe20003f05270 */
[----:B------:R-:W0:Y:S01]  /*00e0*/  LDCU.64 UR4, c[0x0][0x358] ;  /* 0x00006b00ff0477ac */ /* 0x000e220008000a00 */
[----:B------:R-:W-:-:S11]  /*00f0*/  IMAD.MOV.U32 R19, RZ, RZ, RZ ;  /* 0x000000ffff137224 */ /* 0x000fd600078e00ff */
[----:B------:R-:W-:Y:S05]  /*0100*/  @!P0 BRA `(.L_x_0) ;  /* 0x0000001000c08947 */ /* 0x000fea0003800000 */
[----:B------:R-:W-:Y:S01]  /*0110*/  ISETP.GE.U32.AND P0, PT, R3, 0x8, PT ;  /* 0x000000080300780c */ /* 0x000fe20003f06070 */
[----:B------:R-:W-:Y:S01]  /*0120*/  IMAD R2, R0, R3, RZ ;  /* 0x0000000300027224 */ /* 0x000fe200078e02ff */
[----:B------:R-:W-:Y:S01]  /*0130*/  SHF.R.S32.HI R13, RZ, 0x1f, R12 ;  /* 0x0000001fff0d7819 */ /* 0x000fe2000001140c */
[----:B------:R-:W-:Y:S01]  /*0140*/  IMAD.MOV.U32 R19, RZ, RZ, RZ ;  /* 0x000000ffff137224 */ /* 0x000fe200078e00ff */
[----:B------:R-:W-:Y:S01]  /*0150*/  SHF.R.S32.HI R6, RZ, 0x1f, R3 ;  /* 0x0000001fff067819 */ /* 0x000fe20000011403 */
[----:B------:R-:W-:Y:S01]  /*0160*/  IMAD.MOV.U32 R7, RZ, RZ, RZ ;  /* 0x000000ffff077224 */ /* 0x000fe200078e00ff */
[----:B------:R-:W-:Y:S01]  /*0170*/  SHF.R.S32.HI R9, RZ, 0x1f, R2 ;  /* 0x0000001fff097819 */ /* 0x000fe20000011402 */
[----:B------:R-:W-:-:S06]  /*0180*/  IMAD.MOV.U32 R4, RZ, RZ, RZ ;  /* 0x000000ffff047224 */ /* 0x000fcc00078e00ff */
[----:B------:R-:W-:Y:S05]  /*0190*/  @!P0 BRA `(.L_x_1) ;  /* 0x00000008002c8947 */ /* 0x000fea0003800000 */
[----:B------:R-:W1:Y:S01]  /*01a0*/  LDCU.128 UR8, c[0x0][0x380] ;  /* 0x00007000ff0877ac */ /* 0x000e620008000c00 */
[C---:B------:R-:W-:Y:S01]  /*01b0*/  LOP3.LUT R7, R3.reuse, 0xfffffff8, RZ, 0xc0, !PT ;  /* 0xfffffff803077812 */ /* 0x040fe200078ec0ff */
[C---:B------:R-:W-:Y:S01]  /*01c0*/  IMAD.SHL.U32 R11, R3.reuse, 0x4, RZ ;  /* 0x00000004030b7824 */ /* 0x040fe200078e00ff */
[C-C-:B------:R-:W-:Y:S01]  /*01d0*/  SHF.L.U64.HI R10, R3.reuse, 0x2, R6.reuse ;  /* 0x00000002030a7819 */ /* 0x140fe20000010206 */
[--C-:B------:R-:W-:Y:S01]  /*01e0*/  IMAD.MOV.U32 R4, RZ, RZ, R6.reuse ;  /* 0x000000ffff047224 */ /* 0x100fe200078e0006 */
[--C-:B------:R-:W-:Y:S01]  /*01f0*/  SHF.L.U64.HI R22, R3, 0x5, R6.reuse ;  /* 0x0000000503167819 */ /* 0x100fe20000010206 */
[----:B------:R-:W-:Y:S02]  /*0200*/  IMAD.MOV.U32 R19, RZ, RZ, RZ ;  /* 0x000000ffff137224 */ /* 0x000fe400078e00ff */
[----:B------:R-:W-:Y:S02]  /*0210*/  IMAD.MOV.U32 R20, RZ, RZ, R6 ;  /* 0x000000ffff147224 */ /* 0x000fe400078e0006 */
[----:B------:R-:W-:Y:S01]  /*0220*/  IMAD.MOV.U32 R21, RZ, RZ, R7 ;  /* 0x000000ffff157224 */ /* 0x000fe200078e0007 */
[----:B-1----:R-:W-:-:S02]  /*0230*/  LEA R8, P0, R12, UR10, 0x2 ;  /* 0x0000000a0c087c11 */ /* 0x002fc4000f8010ff */
[----:B------:R-:W-:Y:S02]  /*0240*/  LEA R14, P1, R2, UR8, 0x2 ;  /* 0x00000008020e7c11 */ /* 0x000fe4000f8210ff */
[----:B------:R-:W-:Y:S02]  /*0250*/  LEA.HI.X R5, R12, UR11, R13, 0x2, P0 ;  /* 0x0000000b0c057c11 */ /* 0x000fe400080f140d */
[----:B------:R-:W-:Y:S02]  /*0260*/  LEA.HI.X R15, R2, UR9, R9, 0x2, P1 ;  /* 0x00000009020f7c11 */ /* 0x000fe400088f1409 */
[----:B------:R-:W-:-:S05]  /*0270*/  IADD3 R14, P0, PT, R14, 0x10, RZ ;  /* 0x000000100e0e7810 */ /* 0x000fca0007f1e0ff */
[----:B------:R-:W-:-:S08]  /*0280*/  IMAD.X R15, RZ, RZ, R15, P0 ;  /* 0x000000ffff0f7224 */ /* 0x000fd000000e060f */
.L_x_2:
[----:B0-----:R-:W2:Y:S04]  /*0290*/  LDG.E R25, desc[UR4][R14.64+-0x10] ;  /* 0xfffff0040e197981 */ /* 0x001ea8000c1e1900 */
[----:B------:R-:W3:Y:S01]  /*02a0*/  LDG.E R23, desc[UR4][R14.64+-0xc] ;  /* 0xfffff4040e177981 */ /* 0x000ee2000c1e1900 */
[----:B------:R-:W-:Y:S02]  /*02b0*/  IMAD.MOV.U32 R16, RZ, RZ, R8 ;  /* 0x000000ffff107224 */ /* 0x000fe400078e0008 */
[----:B------:R-:W-:Y:S01]  /*02c0*/  IMAD.MOV.U32 R17, RZ, RZ, R5 ;  /* 0x000000ffff117224 */ /* 0x000fe200078e0005 */
[----:B------:R-:W-:Y:S01]  /*02d0*/  PLOP3.LUT P0, PT, PT, PT, PT, 0x80, 0x8 ;  /* 0x000000000008781c */ /* 0x000fe20003f0f070 */
[----:B------:R-:W4:Y:S04]  /*02e0*/  LDG.E R24, desc[UR4][R14.64+-0x8] ;  /* 0xfffff8040e187981 */ /* 0x000f28000c1e1900 */
[----:B------:R0:W5:Y:S01]  /*02f0*/  LDG.E R16, desc[UR4][R16.64] ;  /* 0x0000000410107981 */ /* 0x000162000c1e1900 */
[----:B--2---:R-:W-:-:S02]  /*0300*/  FSETP.GT.AND P3, PT, R25, RZ, PT ;  /* 0x000000ff1900720b */ /* 0x004fc40003f64000 */
[----:B---3--:R-:W-:-:S11]  /*0310*/  FSETP.GT.AND P2, PT, R23, RZ, PT ;  /* 0x000000ff1700720b */ /* 0x008fd60003f44000 */
[C---:B------:R-:W-:Y:S01]  /*0320*/  @!P3 FMUL R26, R25.reuse, 1.4426950216293334961 ;  /* 0x3fb8aa3b191ab820 */ /* 0x040fe20000400000 */
[----:B------:R-:W-:Y:S01]  /*0330*/  @P3 FADD R25, R25, 1 ;  /* 0x3f80000019193421 */ /* 0x000fe20000000000 */
[----:B------:R-:W-:-:S03]  /*0340*/  @!P2 FMUL R27, R23, 1.4426950216293334961 ;  /* 0x3fb8aa3b171ba820 */ /* 0x000fc60000400000 */
[----:B------:R-:W-:-:S04]  /*0350*/  @!P3 FSETP.GEU.AND P1, PT, R26, -126, PT ;  /* 0xc2fc00001a00b80b */ /* 0x000fc80003f2e000 */
[----:B------:R-:W-:Y:S02]  /*0360*/  @!P3 PLOP3.LUT P0, PT, P1, PT, PT, 0x80, 0x8 ;  /* 0x000000000008b81c */ /* 0x000fe40000f0f070 */
[----:B------:R-:W-:Y:S02]  /*0370*/  @!P2 FSETP.GEU.AND P4, PT, R27, -126, PT ;  /* 0xc2fc00001b00a80b */ /* 0x000fe40003f8e000 */
[----:B------:R-:W-:Y:S02]  /*0380*/  PLOP3.LUT P1, PT, PT, PT, PT, 0x80, 0x8 ;  /* 0x000000000008781c */ /* 0x000fe40003f2f070 */
[----:B------:R-:W-:-:S07]  /*0390*/  @!P2 PLOP3.LUT P1, PT, P4, PT, PT, 0x80, 0x8 ;  /* 0x000000000008a81c */ /* 0x000fce000272f070 */
[----:B------:R-:W-:-:S04]  /*03a0*/  @!P0 FMUL R26, R26, 0.5 ;  /* 0x3f0000001a1a8820 */ /* 0x000fc80000400000 */
[----:B------:R-:W1:Y:S02]  /*03b0*/  @!P3 MUFU.EX2 R18, R26 ;  /* 0x0000001a0012b308 */ /* 0x000e640000000800 */
[----:B------:R-:W-:-:S06]  /*03c0*/  @!P1 FMUL R27, R27, 0.5 ;  /* 0x3f0000001b1b9820 */ /* 0x000fcc0000400000 */
[----:B0-----:R-:W0:Y:S01]  /*03d0*/  @!P2 MUFU.EX2 R17, R27 ;  /* 0x0000001b0011a308 */ /* 0x001e220000000800 */
[----:B-1----:R-:W-:-:S04]  /*03e0*/  @!P0 FMUL R18, R18, R18 ;  /* 0x0000001212128220 */ /* 0x002fc80000400000 */
[----:B------:R-:W-:Y:S01]  /*03f0*/  @!P3 IMAD.MOV.U32 R25, RZ, RZ, R18 ;  /* 0x000000ffff19b224 */ /* 0x000fe200078e0012 */
[----:B------:R-:W-:-:S03]  /*0400*/  IADD3 R18, P0, PT, R8, R11, RZ ;  /* 0x0000000b08127210 */ /* 0x000fc60007f1e0ff */
[----:B-----5:R-:W-:Y:S01]  /*0410*/  FFMA R25, R16, R25, R19 ;  /* 0x0000001910197223 */ /* 0x020fe20000000013 */
[----:B0-----:R-:W-:Y:S01]  /*0420*/  @!P1 FMUL R17, R17, R17 ;  /* 0x0000001111119220 */ /* 0x001fe20000400000 */
[--C-:B------:R-:W-:Y:S01]  /*0430*/  IMAD.X R19, R5, 0x1, R10.reuse, P0 ;  /* 0x0000000105137824 */ /* 0x100fe200000e060a */
[----:B------:R-:W-:Y:S02]  /*0440*/  IADD3 R16, P0, PT, R18, R11, RZ ;  /* 0x0000000b12107210 */ /* 0x000fe40007f1e0ff */
[----:B------:R-:W-:Y:S02]  /*0450*/  @!P2 IMAD.MOV.U32 R27, RZ, RZ, R17 ;  /* 0x000000ffff1ba224 */ /* 0x000fe400078e0011 */
[----:B------:R-:W-:Y:S01]  /*0460*/  @P2 FADD R27, R23, 1 ;  /* 0x3f800000171b2421 */ /* 0x000fe20000000000 */
[----:B------:R-:W2:Y:S04]  /*0470*/  LDG.E R18, desc[UR4][R18.64] ;  /* 0x0000000412127981 */ /* 0x000ea8000c1e1900 */
[----:B------:R-:W3:Y:S01]  /*0480*/  LDG.E R23, desc[UR4][R14.64+-0x4] ;  /* 0xfffffc040e177981 */ /* 0x000ee2000c1e1900 */
[----:B------:R-:W-:-:S05]  /*0490*/  IMAD.X R17, R19, 0x1, R10, P0 ;  /* 0x0000000113117824 */ /* 0x000fca00000e060a */
[----:B------:R0:W5:Y:S01]  /*04a0*/  LDG.E R26, desc[UR4][R16.64] ;  /* 0x00000004101a7981 */ /* 0x000162000c1e1900 */
[----:B----4-:R-:W-:Y:S02]  /*04b0*/  FSETP.GT.AND P3, PT, R24, RZ, PT ;  /* 0x000000ff1800720b */ /* 0x010fe40003f64000 */
[----:B------:R-:W-:Y:S01]  /*04c0*/  PLOP3.LUT P0, PT, PT, PT, PT, 0x80, 0x8 ;  /* 0x000000000008781c */ /* 0x000fe20003f0f070 */
[----:B--2---:R-:W-:-:S10]  /*04d0*/  FFMA R25, R18, R27, R25 ;  /* 0x0000001b12197223 */ /* 0x004fd40000000019 */
[----:B------:R-:W-:Y:S01]  /*04e0*/  @!P3 FMUL R27, R24, 1.4426950216293334961 ;  /* 0x3fb8aa3b181bb820 */ /* 0x000fe20000400000 */
[----:B---3--:R-:W-:-:S04]  /*04f0*/  FSETP.GT.AND P2, PT, R23, RZ, PT ;  /* 0x000000ff1700720b */ /* 0x008fc80003f44000 */
[----:B------:R-:W-:-:S04]  /*0500*/  @!P3 FSETP.GEU.AND P1, PT, R27, -126, PT ;  /* 0xc2fc00001b00b80b */ /* 0x000fc80003f2e000 */
[----:B------:R-:W-:-:S05]  /*0510*/  @!P3 PLOP3.LUT P0, PT, P1, PT, PT, 0x80, 0x8 ;  /* 0x000000000008b81c */ /* 0x000fca0000f0f070 */
[----:B------:R-:W-:Y:S01]  /*0520*/  @!P2 FMUL R28, R23, 1.4426950216293334961 ;  /* 0x3fb8aa3b171ca820 */ /* 0x000fe20000400000 */
[----:B------:R-:W-:-:S04]  /*0530*/  PLOP3.LUT P1, PT, PT, PT, PT, 0x80, 0x8 ;  /* 0x000000000008781c */ /* 0x000fc80003f2f070 */
[----:B------:R-:W-:-:S03]  /*0540*/  @!P2 FSETP.GEU.AND P4, PT, R28, -126, PT ;  /* 0xc2fc00001c00a80b */ /* 0x000fc60003f8e000 */
[----:B------:R-:W-:Y:S01]  /*0550*/  @!P0 FMUL R27, R27, 0.5 ;  /* 0x3f0000001b1b8820 */ /* 0x000fe20000400000 */
[----:B------:R-:W-:-:S03]  /*0560*/  @!P2 PLOP3.LUT P1, PT, P4, PT, PT, 0x80, 0x8 ;  /* 0x000000000008a81c */ /* 0x000fc6000272f070 */
[----:B------:R-:W1:Y:S10]  /*0570*/  @!P3 MUFU.EX2 R18, R27 ;  /* 0x0000001b0012b308 */ /* 0x000e740000000800 */
[----:B------:R-:W-:-:S04]  /*0580*/  @!P1 FMUL R28, R28, 0.5 ;  /* 0x3f0000001c1c9820 */ /* 0x000fc80000400000 */
[----:B------:R-:W2:Y:S01]  /*0590*/  @!P2 MUFU.EX2 R19, R28 ;  /* 0x0000001c0013a308 */ /* 0x000ea20000000800 */
[----:B-1----:R-:W-:Y:S01]  /*05a0*/  @!P0 FMUL R18, R18, R18 ;  /* 0x0000001212128220 */ /* 0x002fe20000400000 */
[----:B------:R-:W-:Y:S01]  /*05b0*/  @P3 FADD R18, R24, 1 ;  /* 0x3f80000018123421 */ /* 0x000fe20000000000 */
[-C--:B0-----:R-:W-:Y:S01]  /*05c0*/  IADD3 R16, P0, PT, R16, R11.reuse, RZ ;  /* 0x0000000b10107210 */ /* 0x081fe20007f1e0ff */
[----:B------:R-:W3:Y:S02]  /*05d0*/  LDG.E R24, desc[UR4][R14.64+0x4] ;  /* 0x000004040e187981 */ /* 0x000ee4000c1e1900 */
[----:B-----5:R-:W-:Y:S02]  /*05e0*/  FFMA R26, R26, R18, R25 ;  /* 0x000000121a1a7223 */ /* 0x020fe40000000019 */
[----:B------:R-:W4:Y:S01]  /*05f0*/  LDG.E R25, desc[UR4][R14.64] ;  /* 0x000000040e197981 */ /* 0x000f22000c1e1900 */
[----:B------:R-:W-:Y:S01]  /*0600*/  IMAD.X R17, R17, 0x1, R10, P0 ;  /* 0x0000000111117824 */ /* 0x000fe200000e060a */
[----:B------:R-:W-:Y:S01]  /*0610*/  IADD3 R18, P0, PT, R16, R11, RZ ;  /* 0x0000000b10127210 */ /* 0x000fe20007f1e0ff */
[----:B--2---:R-:W-:-:S04]  /*0620*/  @!P1 FMUL R19, R19, R19 ;  /* 0x0000001313139220 */ /* 0x004fc80000400000 */
[----:B------:R-:W-:Y:S02]  /*0630*/  @!P2 IMAD.MOV.U32 R27, RZ, RZ, R19 ;  /* 0x000000ffff1ba224 */ /* 0x000fe400078e0013 */
[----:B------:R-:W-:Y:S02]  /*0640*/  IMAD.X R19, R17, 0x1, R10, P0 ;  /* 0x0000000111137824 */ /* 0x000fe400000e060a */
[----:B------:R-:W2:Y:S01]  /*0650*/  LDG.E R17, desc[UR4][R16.64] ;  /* 0x0000000410117981 */ /* 0x000ea2000c1e1900 */
[----:B------:R-:W-:-:S03]  /*0660*/  @P2 FADD R27, R23, 1 ;  /* 0x3f800000171b2421 */ /* 0x000fc60000000000 */
[----:B------:R-:W5:Y:S01]  /*0670*/  LDG.E R23, desc[UR4][R18.64] ;  /* 0x0000000412177981 */ /* 0x000f62000c1e1900 */
[----:B------:R-:W-:Y:S02]  /*0680*/  PLOP3.LUT P0, PT, PT, PT, PT, 0x80, 0x8 ;  /* 0x000000000008781c */ /* 0x000fe40003f0f070 */
[----:B----4-:R-:W-:Y:S01]  /*0690*/  FSETP.GT.AND P3, PT, R25, RZ, PT ;  /* 0x000000ff1900720b */ /* 0x010fe20003f64000 */
[----:B--2---:R-:W-:-:S12]  /*06a0*/  FFMA R29, R17, R27, R26 ;  /* 0x0000001b111d7223 */ /* 0x004fd8000000001a */
[----:B------:R-:W-:-:S05]  /*06b0*/  @!P3 FMUL R26, R25, 1.4426950216293334961 ;  /* 0x3fb8aa3b191ab820 */ /* 0x000fca0000400000 */
[----:B------:R-:W-:-:S04]  /*06c0*/  @!P3 FSETP.GEU.AND P1, PT, R26, -126, PT ;  /* 0xc2fc00001a00b80b */ /* 0x000fc80003f2e000 */
[----:B------:R-:W-:Y:S02]  /*06d0*/  @!P3 PLOP3.LUT P0, PT, P1, PT, PT, 0x80, 0x8 ;  /* 0x000000000008b81c */ /* 0x000fe40000f0f070 */
[----:B---3--:R-:W-:-:S11]  /*06e0*/  FSETP.GT.AND P2, PT, R24, RZ, PT ;  /* 0x000000ff1800720b */ /* 0x008fd60003f44000 */
[----:B------:R-:W-:-:S04]  /*06f0*/  @!P0 FMUL R26, R26, 0.5 ;  /* 0x3f0000001a1a8820 */ /* 0x000fc80000400000 */
[----:B------:R0:W1:Y:S01]  /*0700*/  @!P3 MUFU.EX2 R16, R26 ;  /* 0x0000001a0010b308 */ /* 0x0000620000000800 */
[----:B------:R-:W-:Y:S01]  /*0710*/  @!P2 FMUL R27, R24, 1.4426950216293334961 ;  /* 0x3fb8aa3b181ba820 */ /* 0x000fe20000400000 */
[----:B------:R-:W-:-:S04]  /*0720*/  PLOP3.LUT P1, PT, PT, PT, PT, 0x80, 0x8 ;  /* 0x000000000008781c */ /* 0x000fc80003f2f070 */
[----:B------:R-:W-:Y:S01]  /*0730*/  @!P2 FSETP.GEU.AND P4, PT, R27, -126, PT ;  /* 0xc2fc00001b00a80b */ /* 0x000fe20003f8e000 */
[----:B0-----:R-:W2:Y:S03]  /*0740*/  LDG.E R26, desc[UR4][R14.64+0x8] ;  /* 0x000008040e1a7981 */ /* 0x001ea6000c1e1900 */
[----:B------:R-:W-:Y:S01]  /*0750*/  @!P2 PLOP3.LUT P1, PT, P4, PT, PT, 0x80, 0x8 ;  /* 0x000000000008a81c */ /* 0x000fe2000272f070 */
[----:B-1----:R-:W-:Y:S01]  /*0760*/  @!P0 FMUL R16, R16, R16 ;  /* 0x0000001010108220 */ /* 0x002fe20000400000 */
[----:B------:R-:W-:-:S04]  /*0770*/  @P3 FADD R16, R25, 1 ;  /* 0x3f80000019103421 */ /* 0x000fc80000000000 */
[----:B-----5:R-:W-:Y:S01]  /*0780*/  FFMA R23, R23, R16, R29 ;  /* 0x0000001017177223 */ /* 0x020fe2000000001d */
[----:B------:R-:W-:-:S05]  /*0790*/  IADD3 R16, P0, PT, R18, R11, RZ ;  /* 0x0000000b12107210 */ /* 0x000fca0007f1e0ff */
[----:B------:R-:W-:Y:S01]  /*07a0*/  IMAD.X R17, R19, 0x1, R10, P0 ;  /* 0x0000000113117824 */ /* 0x000fe200000e060a */
[----:B------:R-:W-:Y:S01]  /*07b0*/  IADD3 R18, P0, PT, R16, R11, RZ ;  /* 0x0000000b10127210 */ /* 0x000fe20007f1e0ff */
[----:B------:R-:W-:-:S03]  /*07c0*/  @!P1 FMUL R27, R27, 0.5 ;  /* 0x3f0000001b1b9820 */ /* 0x000fc60000400000 */
[----:B------:R-:W3:Y:S01]  /*07d0*/  LDG.E R16, desc[UR4][R16.64] ;  /* 0x0000000410107981 */ /* 0x000ee2000c1e1900 */
[----:B------:R0:W1:Y:S03]  /*07e0*/  @!P2 MUFU.EX2 R28, R27 ;  /* 0x0000001b001ca308 */ /* 0x0000660000000800 */
[----:B0-----:R-:W4:Y:S01]  /*07f0*/  LDG.E R27, desc[UR4][R14.64+0xc] ;  /* 0x00000c040e1b7981 */ /* 0x001f22000c1e1900 */
[----:B------:R-:W-:-:S05]  /*0800*/  IMAD.X R19, R17, 0x1, R10, P0 ;  /* 0x0000000111137824 */ /* 0x000fca00000e060a */
[----:B------:R0:W5:Y:S01]  /*0810*/  LDG.E R29, desc[UR4][R18.64] ;  /* 0x00000004121d7981 */ /* 0x000162000c1e1900 */
[----:B-1----:R-:W-:Y:S01]  /*0820*/  @!P1 FMUL R28, R28, R28 ;  /* 0x0000001c1c1c9220 */ /* 0x002fe20000400000 */
[----:B------:R-:W-:Y:S01]  /*0830*/  @P2 FADD R28, R24, 1 ;  /* 0x3f800000181c2421 */ /* 0x000fe20000000000 */
[----:B------:R-:W-:-:S05]  /*0840*/  IADD3 R24, P0, PT, R18, R11, RZ ;  /* 0x0000000b12187210 */ /* 0x000fca0007f1e0ff */
[----:B------:R-:W-:-:S05]  /*0850*/  IMAD.X R25, R19, 0x1, R10, P0 ;  /* 0x0000000113197824 */ /* 0x000fca00000e060a */
[----:B------:R-:W5:Y:S01]  /*0860*/  LDG.E R24, desc[UR4][R24.64] ;  /* 0x0000000418187981 */ /* 0x000f62000c1e1900 */
[----:B------:R-:W-:Y:S02]  /*0870*/  PLOP3.LUT P0, PT, PT, PT, PT, 0x80, 0x8 ;  /* 0x000000000008781c */ /* 0x000fe40003f0f070 */
[----:B--2---:R-:W-:Y:S01]  /*0880*/  FSETP.GT.AND P3, PT, R26, RZ, PT ;  /* 0x000000ff1a00720b */ /* 0x004fe20003f64000 */
[----:B---3--:R-:W-:-:S12]  /*0890*/  FFMA R28, R16, R28, R23 ;  /* 0x0000001c101c7223 */ /* 0x008fd80000000017 */
[----:B------:R-:W-:-:S05]  /*08a0*/  @!P3 FMUL R23, R26, 1.4426950216293334961 ;  /* 0x3fb8aa3b1a17b820 */ /* 0x000fca0000400000 */
[----:B------:R-:W-:Y:S02]  /*08b0*/  @!P3 FSETP.GEU.AND P1, PT, R23, -126, PT ;  /* 0xc2fc00001700b80b */ /* 0x000fe40003f2e000 */
[----:B----4-:R-:W-:Y:S02]  /*08c0*/  FSETP.GT.AND P2, PT, R27, RZ, PT ;  /* 0x000000ff1b00720b */ /* 0x010fe40003f44000 */
[----:B------:R-:W-:Y:S02]  /*08d0*/  @!P3 PLOP3.LUT P0, PT, P1, PT, PT, 0x80, 0x8 ;  /* 0x000000000008b81c */ /* 0x000fe40000f0f070 */
[----:B------:R-:W-:-:S09]  /*08e0*/  PLOP3.LUT P1, PT, PT, PT, PT, 0x80, 0x8 ;  /* 0x000000000008781c */ /* 0x000fd20003f2f070 */
[----:B------:R-:W-:Y:S02]  /*08f0*/  @!P2 FMUL R17, R27, 1.4426950216293334961 ;  /* 0x3fb8aa3b1b11a820 */ /* 0x000fe40000400000 */
[----:B------:R-:W-:-:S03]  /*0900*/  @!P0 FMUL R23, R23, 0.5 ;  /* 0x3f00000017178820 */ /* 0x000fc60000400000 */
[----:B------:R-:W-:Y:S01]  /*0910*/  @!P2 FSETP.GEU.AND P4, PT, R17, -126, PT ;  /* 0xc2fc00001100a80b */ /* 0x000fe20003f8e000 */
[----:B------:R-:W1:Y:S03]  /*0920*/  @!P3 MUFU.EX2 R16, R23 ;  /* 0x000000170010b308 */ /* 0x000e660000000800 */
[----:B------:R-:W-:-:S13]  /*0930*/  @!P2 PLOP3.LUT P1, PT, P4, PT, PT, 0x80, 0x8 ;  /* 0x000000000008a81c */ /* 0x000fda000272f070 */
[----:B------:R-:W-:Y:S01]  /*0940*/  @!P1 FMUL R17, R17, 0.5 ;  /* 0x3f00000011119820 */ /* 0x000fe20000400000 */
[----:B-1----:R-:W-:Y:S01]  /*0950*/  @!P0 FMUL R16, R16, R16 ;  /* 0x0000001010108220 */ /* 0x002fe20000400000 */
[----:B------:R-:W-:Y:S02]  /*0960*/  IADD3 R21, P0, PT, R21, -0x8, RZ ;  /* 0xfffffff815157810 */ /* 0x000fe40007f1e0ff */
[----:B0-----:R-:W0:Y:S02]  /*0970*/  @!P2 MUFU.EX2 R18, R17 ;  /* 0x000000110012a308 */ /* 0x001e240000000800 */
[----:B------:R-:W-:Y:S02]  /*0980*/  IADD3.X R20, PT, PT, R20, -0x1, RZ, P0, !PT ;  /* 0xffffffff14147810 */ /* 0x000fe400007fe4ff */
[----:B------:R-:W-:-:S04]  /*0990*/  ISETP.NE.U32.AND P0, PT, R21, RZ, PT ;  /* 0x000000ff1500720c */ /* 0x000fc80003f05070 */
[----:B------:R-:W-:Y:S01]  /*09a0*/  ISETP.NE.AND.EX P0, PT, R20, RZ, PT, P0 ;  /* 0x000000ff1400720c */ /* 0x000fe20003f05300 */
[----:B------:R-:W-:Y:S01]  /*09b0*/  @P3 FADD R16, R26, 1 ;  /* 0x3f8000001a103421 */ /* 0x000fe20000000000 */
[----:B------:R-:W-:-:S03]  /*09c0*/  IADD3 R14, P3, PT, R14, 0x20, RZ ;  /* 0x000000200e0e7810 */ /* 0x000fc60007f7e0ff */
[----:B-----5:R-:W-:Y:S01]  /*09d0*/  FFMA R29, R29, R16, R28 ;  /* 0x000000101d1d7223 */ /* 0x020fe2000000001c */
[----:B0-----:R-:W-:Y:S01]  /*09e0*/  @!P1 FMUL R18, R18, R18 ;  /* 0x0000001212129220 */ /* 0x001fe20000400000 */
[----:B------:R-:W-:Y:S01]  /*09f0*/  LEA R8, P1, R3, R8, 0x5 ;  /* 0x0000000803087211 */ /* 0x000fe200078228ff */
[----:B------:R-:W-:Y:S01]  /*0a00*/  @P2 FADD R18, R27, 1 ;  /* 0x3f8000001b122421 */ /* 0x000fe20000000000 */
[----:B------:R-:W-:-:S03]  /*0a10*/  IMAD.X R15, RZ, RZ, R15, P3 ;  /* 0x000000ffff0f7224 */ /* 0x000fc600018e060f */
[----:B------:R-:W-:Y:S01]  /*0a20*/  FFMA R19, R24, R18, R29 ;  /* 0x0000001218137223 */ /* 0x000fe2000000001d */
[----:B------:R-:W-:Y:S01]  /*0a30*/  IMAD.X R5, R5, 0x1, R22, P1 ;  /* 0x0000000105057824 */ /* 0x000fe200008e0616 */
[----:B------:R-:W-:Y:S06]  /*0a40*/  @P0 BRA `(.L_x_2) ;  /* 0xfffffff800100947 */ /* 0x000fec000383ffff */
.L_x_1:
[----:B------:R-:W1:Y:S02]  /*0a50*/  LDC R23, c[0x0][0x3a4] ;  /* 0x0000e900ff177b82 */ /* 0x000e640000000800 */
[----:B-1----:R-:W-:-:S13]  /*0a60*/  LOP3.LUT P0, RZ, R23, 0x7, RZ, 0xc0, !PT ;  /* 0x0000000717ff7812 */ /* 0x002fda000780c0ff */
[----:B------:R-:W-:Y:S05]  /*0a70*/  @!P0 BRA `(.L_x_0) ;  /* 0x0000000800648947 */ /* 0x000fea0003800000 */
[C---:B------:R-:W-:Y:S02]  /*0a80*/  LOP3.LUT R3, R23.reuse, 0x7, RZ, 0xc0, !PT ;  /* 0x0000000717037812 */ /* 0x040fe400078ec0ff */
[----:B------:R-:W-:Y:S02]  /*0a90*/  LOP3.LUT P3, R26, R23, 0x3, RZ, 0xc0, !PT ;  /* 0x00000003171a7812 */ /* 0x000fe4000786c0ff */
[----:B------:R-:W-:-:S04]  /*0aa0*/  IADD3 R3, P1, PT, R3, -0x1, RZ ;  /* 0xffffffff03037810 */ /* 0x000fc80007f3e0ff */
[----:B------:R-:W-:Y:S01]  /*0ab0*/  ISETP.GE.U32.AND P0, PT, R3, 0x3, PT ;  /* 0x000000030300780c */ /* 0x000fe20003f06070 */
[----:B------:R-:W-:-:S05]  /*0ac0*/  IMAD.X R3, RZ, RZ, -0x1, P1 ;  /* 0xffffffffff037424 */ /* 0x000fca00008e06ff */
[----:B------:R-:W-:-:S13]  /*0ad0*/  ISETP.GE.U32.AND.EX P0, PT, R3, RZ, PT, P0 ;  /* 0x000000ff0300720c */ /* 0x000fda0003f06100 */
[----:B------:R-:W-:Y:S05]  /*0ae0*/  @!P0 BRA `(.L_x_3) ;  /* 0x0000000400208947 */ /* 0x000fea0003800000 */
[----:B------:R-:W1:Y:S01]  /*0af0*/  LDCU.64 UR6, c[0x0][0x380] ;  /* 0x00007000ff0677ac */ /* 0x000e620008000a00 */
[----:B------:R-:W-:Y:S02]  /*0b00*/  IADD3 R3, P0, PT, R2, R7, RZ ;  /* 0x0000000702037210 */ /* 0x000fe40007f1e0ff */
[----:B------:R-:W-:-:S03]  /*0b10*/  P2R R27, PR, RZ, 0x8 ;  /* 0x00000008ff1b7803 */ /* 0x000fc60000000000 */
[----:B------:R-:W-:Y:S01]  /*0b20*/  IMAD.X R8, R9, 0x1, R4, P0 ;  /* 0x0000000109087824 */ /* 0x000fe200000e0604 */
[----:B-1----:R-:W-:-:S04]  /*0b30*/  LEA R10, P0, R3, UR6, 0x2 ;  /* 0x00000006030a7c11 */ /* 0x002fc8000f8010ff */
[----:B------:R-:W-:Y:S01]  /*0b40*/  LEA.HI.X R11, R3, UR7, R8, 0x2, P0 ;  /* 0x00000007030b7c11 */ /* 0x000fe200080f1408 */
[----:B------:R-:W1:Y:S04]  /*0b50*/  LDCU.64 UR6, c[0x0][0x388] ;  /* 0x00007100ff0677ac */ /* 0x000e680008000a00 */
[----:B0-----:R-:W2:Y:S04]  /*0b60*/  LDG.E R16, desc[UR4][R10.64] ;  /* 0x000000040a107981 */ /* 0x001ea8000c1e1900 */
[----:B------:R-:W3:Y:S04]  /*0b70*/  LDG.E R22, desc[UR4][R10.64+0x4] ;  /* 0x000004040a167981 */ /* 0x000ee8000c1e1900 */
[----:B------:R-:W4:Y:S01]  /*0b80*/  LDG.E R18, desc[UR4][R10.64+0x8] ;  /* 0x000008040a127981 */ /* 0x000f22000c1e1900 */
[----:B------:R-:W-:-:S03]  /*0b90*/  PLOP3.LUT P0, PT, PT, PT, PT, 0x80, 0x8 ;  /* 0x000000000008781c */ /* 0x000fc60003f0f070 */
[----:B------:R0:W5:Y:S01]  /*0ba0*/  LDG.E R8, desc[UR4][R10.64+0xc] ;  /* 0x00000c040a087981 */ /* 0x000162000c1e1900 */
[-C--:B------:R-:W-:Y:S01]  /*0bb0*/  IMAD R5, R4, R23.reuse, RZ ;  /* 0x0000001704057224 */ /* 0x080fe200078e02ff */
[----:B------:R-:W-:Y:S01]  /*0bc0*/  SHF.L.U64.HI R21, R23, 0x2, R6 ;  /* 0x0000000217157819 */ /* 0x000fe20000010206 */
[----:B------:R-:W-:-:S04]  /*0bd0*/  IMAD.WIDE.U32 R14, R7, R23, R12 ;  /* 0x00000017070e7225 */ /* 0x000fc800078e000c */
[----:B------:R-:W-:Y:S02]  /*0be0*/  IMAD R5, R6, R7, R5 ;  /* 0x0000000706057224 */ /* 0x000fe400078e0205 */
[----:B------:R-:W-:Y:S02]  /*0bf0*/  IMAD.SHL.U32 R25, R23, 0x4, RZ ;  /* 0x0000000417197824 */ /* 0x000fe400078e00ff */
[----:B0-----:R-:W-:Y:S01]  /*0c00*/  IMAD.IADD R11, R15, 0x1, R5 ;  /* 0x000000010f0b7824 */ /* 0x001fe200078e0205 */
[----:B--2---:R-:W-:Y:S02]  /*0c10*/  FSETP.GT.AND P1, PT, R16, RZ, PT ;  /* 0x000000ff1000720b */ /* 0x004fe40003f24000 */
[----:B---3--:R-:W-:Y:S02]  /*0c20*/  FSETP.GT.AND P6, PT, R22, RZ, PT ;  /* 0x000000ff1600720b */ /* 0x008fe40003fc4000 */
[----:B----4-:R-:W-:Y:S02]  /*0c30*/  FSETP.GT.AND P5, PT, R18, RZ, PT ;  /* 0x000000ff1200720b */ /* 0x010fe40003fa4000 */
[----:B-----5:R-:W-:-:S07]  /*0c40*/  FSETP.GT.AND P4, PT, R8, RZ, PT ;  /* 0x000000ff0800720b */ /* 0x020fce0003f84000 */
[----:B------:R-:W-:Y:S02]  /*0c50*/  @!P1 FMUL R3, R16, 1.4426950216293334961 ;  /* 0x3fb8aa3b10039820 */ /* 0x000fe40000400000 */
[----:B------:R-:W-:-:S03]  /*0c60*/  @!P6 FMUL R5, R22, 1.4426950216293334961 ;  /* 0x3fb8aa3b1605e820 */ /* 0x000fc60000400000 */
[----:B------:R-:W-:-:S04]  /*0c70*/  @!P1 FSETP.GEU.AND P2, PT, R3, -126, PT ;  /* 0xc2fc00000300980b */ /* 0x000fc80003f4e000 */
[----:B------:R-:W-:-:S13]  /*0c80*/  @!P1 PLOP3.LUT P0, PT, P2, PT, PT, 0x80, 0x8 ;  /* 0x000000000008981c */ /* 0x000fda000170f070 */
[----:B------:R-:W-:-:S04]  /*0c90*/  @!P0 FMUL R3, R3, 0.5 ;  /* 0x3f00000003038820 */ /* 0x000fc80000400000 */
[----:B------:R0:W2:Y:S02]  /*0ca0*/  @!P1 MUFU.EX2 R24, R3 ;  /* 0x0000000300189308 */ /* 0x0000a40000000800 */
[----:B0-----:R-:W-:-:S05]  /*0cb0*/  @!P5 FMUL R3, R18, 1.4426950216293334961 ;  /* 0x3fb8aa3b1203d820 */ /* 0x001fca0000400000 */
[----:B------:R-:W-:Y:S01]  /*0cc0*/  @!P5 FSETP.GEU.AND P2, PT, R3, -126, PT ;  /* 0xc2fc00000300d80b */ /* 0x000fe20003f4e000 */
[----:B--2---:R-:W-:Y:S01]  /*0cd0*/  @!P0 FMUL R24, R24, R24 ;  /* 0x0000001818188220 */ /* 0x004fe20000400000 */
[----:B-1----:R-:W-:Y:S01]  /*0ce0*/  LEA R10, P0, R14, UR6, 0x2 ;  /* 0x000000060e0a7c11 */ /* 0x002fe2000f8010ff */
[----:B------:R-:W-:Y:S01]  /*0cf0*/  @P1 FADD R24, R16, 1 ;  /* 0x3f80000010181421 */ /* 0x000fe20000000000 */
[----:B------:R-:W-:Y:S02]  /*0d00*/  PLOP3.LUT P1, PT, PT, PT, PT, 0x80, 0x8 ;  /* 0x000000000008781c */ /* 0x000fe40003f2f070 */
[----:B------:R-:W-:Y:S02]  /*0d10*/  LEA.HI.X R11, R14, UR7, R11, 0x2, P0 ;  /* 0x000000070e0b7c11 */ /* 0x000fe400080f140b */
[----:B------:R-:W-:-:S04]  /*0d20*/  @!P6 FSETP.GEU.AND P0, PT, R5, -126, PT ;  /* 0xc2fc00000500e80b */ /* 0x000fc80003f0e000 */
[----:B------:R-:W-:Y:S02]  /*0d30*/  @!P6 PLOP3.LUT P1, PT, P0, PT, PT, 0x80, 0x8 ;  /* 0x000000000008e81c */ /* 0x000fe4000072f070 */
[----:B------:R-:W-:Y:S02]  /*0d40*/  PLOP3.LUT P0, PT, PT, PT, PT, 0x80, 0x8 ;  /* 0x000000000008781c */ /* 0x000fe40003f0f070 */
[----:B------:R-:W-:Y:S02]  /*0d50*/  @!P5 PLOP3.LUT P0, PT, P2, PT, PT, 0x80, 0x8 ;  /* 0x000000000008d81c */ /* 0x000fe4000170f070 */
[-C--:B------:R-:W-:Y:S02]  /*0d60*/  IADD3 R14, P2, PT, R10, R25.reuse, RZ ;  /* 0x000000190a0e7210 */ /* 0x080fe40007f5e0ff */
[----:B------:R-:W2:Y:S03]  /*0d70*/  LDG.E R10, desc[UR4][R10.64] ;  /* 0x000000040a0a7981 */ /* 0x000ea6000c1e1900 */
[----:B------:R-:W-:Y:S01]  /*0d80*/  IMAD.X R15, R11, 0x1, R21, P2 ;  /* 0x000000010b0f7824 */ /* 0x000fe200010e0615 */
[----:B------:R-:W-:-:S04]  /*0d90*/  IADD3 R16, P2, PT, R14, R25, RZ ;  /* 0x000000190e107210 */ /* 0x000fc80007f5e0ff */
[----:B------:R-:W3:Y:S01]  /*0da0*/  LDG.E R14, desc[UR4][R14.64] ;  /* 0x000000040e0e7981 */ /* 0x000ee2000c1e1900 */
[----:B------:R-:W-:Y:S01]  /*0db0*/  IMAD.X R17, R15, 0x1, R21, P2 ;  /* 0x000000010f117824 */ /* 0x000fe200010e0615 */
[----:B------:R-:W-:Y:S01]  /*0dc0*/  IADD3 R20, P2, PT, R16, R25, RZ ;  /* 0x0000001910147210 */ /* 0x000fe20007f5e0ff */
[----:B------:R-:W-:-:S03]  /*0dd0*/  @!P4 FMUL R25, R8, 1.4426950216293334961 ;  /* 0x3fb8aa3b0819c820 */ /* 0x000fc60000400000 */
[----:B------:R-:W4:Y:S01]  /*0de0*/  LDG.E R16, desc[UR4][R16.64] ;  /* 0x0000000410107981 */ /* 0x000f22000c1e1900 */
[----:B------:R-:W-:Y:S01]  /*0df0*/  IMAD.X R21, R17, 0x1, R21, P2 ;  /* 0x0000000111157824 */ /* 0x000fe200010e0615 */
[----:B------:R-:W-:Y:S02]  /*0e00*/  @!P4 FSETP.GEU.AND P3, PT, R25, -126, PT ;  /* 0xc2fc00001900c80b */ /* 0x000fe40003f6e000 */
[----:B------:R-:W-:Y:S02]  /*0e10*/  PLOP3.LUT P2, PT, PT, PT, PT, 0x80, 0x8 ;  /* 0x000000000008781c */ /* 0x000fe40003f4f070 */
[----:B------:R-:W5:Y:S01]  /*0e20*/  LDG.E R20, desc[UR4][R20.64] ;  /* 0x0000000414147981 */ /* 0x000f62000c1e1900 */
[----:B------:R-:W-:Y:S01]  /*0e30*/  @!P4 PLOP3.LUT P2, PT, P3, PT, PT, 0x80, 0x8 ;  /* 0x000000000008c81c */ /* 0x000fe20001f4f070 */
[----:B------:R-:W-:Y:S01]  /*0e40*/  @!P1 FMUL R5, R5, 0.5 ;  /* 0x3f00000005059820 */ /* 0x000fe20000400000 */
[----:B------:R-:W-:Y:S01]  /*0e50*/  ISETP.NE.AND P3, PT, R27, RZ, PT ;  /* 0x000000ff1b00720c */ /* 0x000fe20003f65270 */
[----:B------:R-:W-:-:S02]  /*0e60*/  @!P0 FMUL R3, R3, 0.5 ;  /* 0x3f00000003038820 */ /* 0x000fc40000400000 */
[----:B------:R-:W0:Y:S08]  /*0e70*/  @!P6 MUFU.EX2 R27, R5 ;  /* 0x00000005001be308 */ /* 0x000e300000000800 */
[----:B------:R-:W1:Y:S01]  /*0e80*/  @!P5 MUFU.EX2 R28, R3 ;  /* 0x00000003001cd308 */ /* 0x000e620000000800 */
[----:B------:R-:W-:-:S07]  /*0e90*/  @!P2 FMUL R25, R25, 0.5 ;  /* 0x3f0000001919a820 */ /* 0x000fce0000400000 */
[----:B------:R-:W1:Y:S01]  /*0ea0*/  @!P4 MUFU.EX2 R29, R25 ;  /* 0x00000019001dc308 */ /* 0x000e620000000800 */
[----:B0-----:R-:W-:Y:S01]  /*0eb0*/  @!P1 FMUL R27, R27, R27 ;  /* 0x0000001b1b1b9220 */ /* 0x001fe20000400000 */
[----:B------:R-:W-:Y:S01]  /*0ec0*/  @P6 FADD R27, R22, 1 ;  /* 0x3f800000161b6421 */ /* 0x000fe20000000000 */
[----:B-1----:R-:W-:Y:S01]  /*0ed0*/  @!P0 FMUL R28, R28, R28 ;  /* 0x0000001c1c1c8220 */ /* 0x002fe20000400000 */
[----:B------:R-:W-:Y:S01]  /*0ee0*/  @P5 FADD R28, R18, 1 ;  /* 0x3f800000121c5421 */ /* 0x000fe20000000000 */
[----:B------:R-:W-:Y:S01]  /*0ef0*/  IADD3 R7, P0, PT, R7, 0x4, RZ ;  /* 0x0000000407077810 */ /* 0x000fe20007f1e0ff */
[----:B------:R-:W-:Y:S01]  /*0f00*/  @!P2 FMUL R29, R29, R29 ;  /* 0x0000001d1d1da220 */ /* 0x000fe20000400000 */
[----:B------:R-:W-:-:S03]  /*0f10*/  @P4 FADD R29, R8, 1 ;  /* 0x3f800000081d4421 */ /* 0x000fc60000000000 */
[----:B------:R-:W-:Y:S02]  /*0f20*/  IMAD.X R4, RZ, RZ, R4, P0 ;  /* 0x000000ffff047224 */ /* 0x000fe400000e0604 */
[----:B--2---:R-:W-:-:S04]  /*0f30*/  FFMA R19, R10, R24, R19 ;  /* 0x000000180a137223 */ /* 0x004fc80000000013 */
[----:B---3--:R-:W-:-:S04]  /*0f40*/  FFMA R19, R14, R27, R19 ;  /* 0x0000001b0e137223 */ /* 0x008fc80000000013 */
[----:B----4-:R-:W-:-:S04]  /*0f50*/  FFMA R19, R16, R28, R19 ;  /* 0x0000001c10137223 */ /* 0x010fc80000000013 */
[----:B-----5:R-:W-:-:S07]  /*0f60*/  FFMA R19, R20, R29, R19 ;  /* 0x0000001d14137223 */ /* 0x020fce0000000013 */
.L_x_3:
[----:B------:R-:W-:Y:S05]  /*0f70*/  @!P3 BRA `(.L_x_0) ;  /* 0x000000040024b947 */ /* 0x000fea0003800000 */
[----:B------:R-:W-:Y:S02]  /*0f80*/  ISETP.NE.AND P0, PT, R26, 0x1, PT ;  /* 0x000000011a00780c */ /* 0x000fe40003f05270 */
[----:B------:R-:W-:-:S04]  /*0f90*/  LOP3.LUT R3, R23, 0x1, RZ, 0xc0, !PT ;  /* 0x0000000117037812 */ /* 0x000fc800078ec0ff */
[----:B------:R-:W-:-:S07]  /*0fa0*/  ISETP.NE.U32.AND P2, PT, R3, 0x1, PT ;  /* 0x000000010300780c */ /* 0x000fce0003f45070 */
[----:B------:R-:W-:Y:S06]  /*0fb0*/  @!P0 BRA `(.L_x_4) ;  /* 0x0000000000a88947 */ /* 0x000fec0003800000 */
[----:B------:R-:W1:Y:S01]  /*0fc0*/  LDCU.64 UR6, c[0x0][0x380] ;  /* 0x00007000ff0677ac */ /* 0x000e620008000a00 */
[----:B------:R-:W-:-:S05]  /*0fd0*/  IADD3 R3, P0, PT, R2, R7, RZ ;  /* 0x0000000702037210 */ /* 0x000fca0007f1e0ff */
[----:B------:R-:W-:Y:S01]  /*0fe0*/  IMAD.X R8, R9, 0x1, R4, P0 ;  /* 0x0000000109087824 */ /* 0x000fe200000e0604 */
[----:B-1----:R-:W-:-:S04]  /*0ff0*/  LEA R16, P0, R3, UR6, 0x2 ;  /* 0x0000000603107c11 */ /* 0x002fc8000f8010ff */
[----:B------:R-:W-:Y:S01]  /*1000*/  LEA.HI.X R17, R3, UR7, R8, 0x2, P0 ;  /* 0x0000000703117c11 */ /* 0x000fe200080f1408 */
[----:B------:R-:W1:Y:S04]  /*1010*/  LDCU.64 UR6, c[0x0][0x388] ;  /* 0x00007100ff0677ac */ /* 0x000e680008000a00 */
[----:B0-----:R-:W2:Y:S04]  /*1020*/  LDG.E R18, desc[UR4][R16.64] ;  /* 0x0000000410127981 */ /* 0x001ea8000c1e1900 */
[----:B------:R-:W3:Y:S01]  /*1030*/  LDG.E R3, desc[UR4][R16.64+0x4] ;  /* 0x0000040410037981 */ /* 0x000ee2000c1e1900 */
[----:B------:R-:W-:-:S02]  /*1040*/  IMAD R5, R4, R23, RZ ;  /* 0x0000001704057224 */ /* 0x000fc400078e02ff */
[----:B------:R-:W-:Y:S02]  /*1050*/  IMAD.MOV.U32 R10, RZ, RZ, R12 ;  /* 0x000000ffff0a7224 */ /* 0x000fe400078e000c */
[----:B------:R-:W-:Y:S02]  /*1060*/  IMAD.MOV.U32 R11, RZ, RZ, R13 ;  /* 0x000000ffff0b7224 */ /* 0x000fe400078e000d */
[----:B------:R-:W-:Y:S02]  /*1070*/  IMAD R5, R6, R7, R5 ;  /* 0x0000000706057224 */ /* 0x000fe400078e0205 */
[----:B------:R-:W-:-:S04]  /*1080*/  IMAD.WIDE.U32 R10, R7, R23, R10 ;  /* 0x00000017070a7225 */ /* 0x000fc800078e000a */
[----:B------:R-:W-:Y:S01]  /*1090*/  IMAD.IADD R5, R11, 0x1, R5 ;  /* 0x000000010b057824 */ /* 0x000fe200078e0205 */
[----:B-1----:R-:W-:-:S04]  /*10a0*/  LEA R14, P0, R10, UR6, 0x2 ;  /* 0x000000060a0e7c11 */ /* 0x002fc8000f8010ff */
[----:B------:R-:W-:Y:S02]  /*10b0*/  LEA.HI.X R15, R10, UR7, R5, 0x2, P0 ;  /* 0x000000070a0f7c11 */ /* 0x000fe400080f1405 */
[----:B------:R-:W-:-:S03]  /*10c0*/  LEA R10, P0, R23, R14, 0x2 ;  /* 0x0000000e170a7211 */ /* 0x000fc600078010ff */
[----:B------:R-:W4:Y:S01]  /*10d0*/  LDG.E R14, desc[UR4][R14.64] ;  /* 0x000000040e0e7981 */ /* 0x000f22000c1e1900 */
[----:B------:R-:W-:-:S06]  /*10e0*/  LEA.HI.X R11, R23, R15, R6, 0x2, P0 ;  /* 0x0000000f170b7211 */ /* 0x000fcc00000f1406 */
[----:B------:R0:W5:Y:S01]  /*10f0*/  LDG.E R11, desc[UR4][R10.64] ;  /* 0x000000040a0b7981 */ /* 0x000162000c1e1900 */
[----:B------:R-:W-:Y:S02]  /*1100*/  PLOP3.LUT P0, PT, PT, PT, PT, 0x80, 0x8 ;  /* 0x000000000008781c */ /* 0x000fe40003f0f070 */
[----:B--2---:R-:W-:Y:S02]  /*1110*/  FSETP.GT.AND P4, PT, R18, RZ, PT ;  /* 0x000000ff1200720b */ /* 0x004fe40003f84000 */
[----:B---3--:R-:W-:-:S11]  /*1120*/  FSETP.GT.AND P3, PT, R3, RZ, PT ;  /* 0x000000ff0300720b */ /* 0x008fd60003f64000 */
[----:B------:R-:W-:Y:S02]  /*1130*/  @!P4 FMUL R5, R18, 1.4426950216293334961 ;  /* 0x3fb8aa3b1205c820 */ /* 0x000fe40000400000 */
        /* <DEDUP_REMOVED lines=10> */
[----:B-1----:R-:W-:Y:S01]  /*11e0*/  @!P0 FMUL R8, R8, R8 ;  /* 0x0000000808088220 */ /* 0x002fe20000400000 */
[----:B------:R-:W-:Y:S01]  /*11f0*/  @P4 FADD R8, R18, 1 ;  /* 0x3f80000012084421 */ /* 0x000fe20000000000 */
[----:B------:R-:W-:-:S03]  /*1200*/  IADD3 R7, P0, PT, R7, 0x2, RZ ;  /* 0x0000000207077810 */ /* 0x000fc60007f1e0ff */
[----:B----4-:R-:W-:Y:S01]  /*1210*/  FFMA R8, R14, R8, R19 ;  /* 0x000000080e087223 */ /* 0x010fe20000000013 */
[----:B0-----:R-:W-:Y:S01]  /*1220*/  @!P1 FMUL R10, R10, R10 ;  /* 0x0000000a0a0a9220 */ /* 0x001fe20000400000 */
[----:B------:R-:W-:Y:S01]  /*1230*/  @P3 FADD R10, R3, 1 ;  /* 0x3f800000030a3421 */ /* 0x000fe20000000000 */
[----:B------:R-:W-:-:S03]  /*1240*/  IMAD.X R4, RZ, RZ, R4, P0 ;  /* 0x000000ffff047224 */ /* 0x000fc600000e0604 */
[----:B-----5:R-:W-:-:S07]  /*1250*/  FFMA R19, R11, R10, R8 ;  /* 0x0000000a0b137223 */ /* 0x020fce0000000008 */
.L_x_4:
[----:B------:R-:W-:Y:S05]  /*1260*/  @P2 BRA `(.L_x_0) ;  /* 0x0000000000682947 */ /* 0x000fea0003800000 */
[----:B------:R-:W1:Y:S01]  /*1270*/  LDCU.64 UR6, c[0x0][0x380] ;  /* 0x00007000ff0677ac */ /* 0x000e620008000a00 */
[----:B------:R-:W-:-:S05]  /*1280*/  IADD3 R3, P0, PT, R2, R7, RZ ;  /* 0x0000000702037210 */ /* 0x000fca0007f1e0ff */
[----:B------:R-:W-:Y:S01]  /*1290*/  IMAD.X R8, R9, 0x1, R4, P0 ;  /* 0x0000000109087824 */ /* 0x000fe200000e0604 */
[----:B-1----:R-:W-:-:S04]  /*12a0*/  LEA R2, P0, R3, UR6, 0x2 ;  /* 0x0000000603027c11 */ /* 0x002fc8000f8010ff */
[----:B------:R-:W-:Y:S01]  /*12b0*/  LEA.HI.X R3, R3, UR7, R8, 0x2, P0 ;  /* 0x0000000703037c11 */ /* 0x000fe200080f1408 */
[----:B------:R-:W1:Y:S04]  /*12c0*/  LDCU.64 UR6, c[0x0][0x388] ;  /* 0x00007100ff0677ac */ /* 0x000e680008000a00 */
[----:B0-----:R-:W2:Y:S01]  /*12d0*/  LDG.E R9, desc[UR4][R2.64] ;  /* 0x0000000402097981 */ /* 0x001ea2000c1e1900 */
[----:B------:R-:W-:Y:S02]  /*12e0*/  IMAD R8, R4, R23, RZ ;  /* 0x0000001704087224 */ /* 0x000fe400078e02ff */
[----:B------:R-:W-:Y:S02]  /*12f0*/  IMAD.MOV.U32 R4, RZ, RZ, R12 ;  /* 0x000000ffff047224 */ /* 0x000fe400078e000c */
[----:B------:R-:W-:-:S02]  /*1300*/  IMAD.MOV.U32 R5, RZ, RZ, R13 ;  /* 0x000000ffff057224 */ /* 0x000fc400078e000d */
[----:B------:R-:W-:-:S04]  /*1310*/  IMAD.WIDE.U32 R4, R7, R23, R4 ;  /* 0x0000001707047225 */ /* 0x000fc800078e0004 */
[----:B------:R-:W-:Y:S01]  /*1320*/  IMAD R7, R6, R7, R8 ;  /* 0x0000000706077224 */ /* 0x000fe200078e0208 */
[----:B-1----:R-:W-:-:S03]  /*1330*/  LEA R6, P0, R4, UR6, 0x2 ;  /* 0x0000000604067c11 */ /* 0x002fc6000f8010ff */
[----:B------:R-:W-:-:S05]  /*1340*/  IMAD.IADD R5, R5, 0x1, R7 ;  /* 0x0000000105057824 */ /* 0x000fca00078e0207 */
[----:B------:R-:W-:-:S05]  /*1350*/  LEA.HI.X R7, R4, UR7, R5, 0x2, P0 ;  /* 0x0000000704077c11 */ /* 0x000fca00080f1405 */
[----:B------:R-:W3:Y:S01]  /*1360*/  LDG.E R6, desc[UR4][R6.64] ;  /* 0x0000000406067981 */ /* 0x000ee2000c1e1900 */
[----:B------:R-:W-:Y:S02]  /*1370*/  PLOP3.LUT P0, PT, PT, PT, PT, 0x80, 0x8 ;  /* 0x000000000008781c */ /* 0x000fe40003f0f070 */
[----:B--2---:R-:W-:-:S13]  /*1380*/  FSETP.GT.AND P1, PT, R9, RZ, PT ;  /* 0x000000ff0900720b */ /* 0x004fda0003f24000 */
[----:B------:R-:W-:-:S05]  /*1390*/  @!P1 FMUL R2, R9, 1.4426950216293334961 ;  /* 0x3fb8aa3b09029820 */ /* 0x000fca0000400000 */
[----:B------:R-:W-:-:S04]  /*13a0*/  @!P1 FSETP.GEU.AND P2, PT, R2, -126, PT ;  /* 0xc2fc00000200980b */ /* 0x000fc80003f4e000 */
[----:B------:R-:W-:-:S13]  /*13b0*/  @!P1 PLOP3.LUT P0, PT, P2, PT, PT, 0x80, 0x8 ;  /* 0x000000000008981c */ /* 0x000fda000170f070 */
[----:B------:R-:W-:-:S04]  /*13c0*/  @!P0 FMUL R2, R2, 0.5 ;  /* 0x3f00000002028820 */ /* 0x000fc80000400000 */
[----:B------:R-:W0:Y:S02]  /*13d0*/  @!P1 MUFU.EX2 R3, R2 ;  /* 0x0000000200039308 */ /* 0x000e240000000800 */
[----:B0-----:R-:W-:Y:S01]  /*13e0*/  @!P0 FMUL R3, R3, R3 ;  /* 0x0000000303038220 */ /* 0x001fe20000400000 */
[----:B------:R-:W-:-:S04]  /*13f0*/  @P1 FADD R3, R9, 1 ;  /* 0x3f80000009031421 */ /* 0x000fc80000000000 */
[----:B---3--:R-:W-:-:S07]  /*1400*/  FFMA R19, R6, R3, R19 ;  /* 0x0000000306137223 */ /* 0x008fce0000000013 */
.L_x_0:
[----:B------:R-:W1:Y:S02]  /*1410*/  LDC.64 R4, c[0x0][0x390] ;  /* 0x0000e400ff047b82 */ /* 0x000e640000000a00 */
[----:B-1----:R-:W-:-:S05]  /*1420*/  IMAD.WIDE.U32 R4, R0, 0x4, R4 ;  /* 0x0000000400047825 */ /* 0x002fca00078e0004 */
[----:B0-----:R-:W2:Y:S01]  /*1430*/  LDG.E R6, desc[UR4][R4.64] ;  /* 0x0000000404067981 */ /* 0x001ea2000c1e1900 */
[----:B------:R-:W-:Y:S01]  /*1440*/  BSSY.RECONVERGENT B0, `(.L_x_5) ;  /* 0x000000d000007945 */ /* 0x000fe20003800200 */
[----:B--2---:R-:W0:Y:S08]  /*1450*/  MUFU.RCP R3, R6 ;  /* 0x0000000600037308 */ /* 0x004e300000001000 */
[----:B------:R-:W1:Y:S01]  /*1460*/  FCHK P0, R19, R6 ;  /* 0x0000000613007302 */ /* 0x000e620000000000 */
[----:B0-----:R-:W-:-:S04]  /*1470*/  FFMA R2, -R6, R3, 1 ;  /* 0x3f80000006027423 */ /* 0x001fc80000000103 */
[----:B------:R-:W-:-:S04]  /*1480*/  FFMA R2, R3, R2, R3 ;  /* 0x0000000203027223 */ /* 0x000fc80000000003 */
[----:B------:R-:W-:-:S04]  /*1490*/  FFMA R3, R2, R19, RZ ;  /* 0x0000001302037223 */ /* 0x000fc800000000ff */
[----:B------:R-:W-:-:S04]  /*14a0*/  FFMA R8, -R6, R3, R19 ;  /* 0x0000000306087223 */ /* 0x000fc80000000113 */
[----:B------:R-:W-:Y:S01]  /*14b0*/  FFMA R7, R2, R8, R3 ;  /* 0x0000000802077223 */ /* 0x000fe20000000003 */
[----:B-1----:R-:W-:Y:S06]  /*14c0*/  @!P0 BRA `(.L_x_6) ;  /* 0x0000000000108947 */ /* 0x002fec0003800000 */
[----:B------:R-:W-:Y:S01]  /*14d0*/  IMAD.MOV.U32 R3, RZ, RZ, R19 ;  /* 0x000000ffff037224 */ /* 0x000fe200078e0013 */
[----:B------:R-:W-:-:S07]  /*14e0*/  MOV R4, 0x1500 ;  /* 0x0000150000047802 */ /* 0x000fce0000000f00 */
[----:B------:R-:W-:Y:S05]  /*14f0*/  CALL.REL.NOINC `($__internal_0_$__cuda_sm3x_div_rn_noftz_f32_slowpath) ;  /* 0x0000000000207944 */ /* 0x000fea0003c00000 */
[----:B------:R-:W-:-:S07]  /*1500*/  IMAD.MOV.U32 R7, RZ, RZ, R2 ;  /* 0x000000ffff077224 */ /* 0x000fce00078e0002 */
.L_x_6:
[----:B------:R-:W-:Y:S05]  /*1510*/  BSYNC.RECONVERGENT B0 ;  /* 0x0000000000007941 */ /* 0x000fea0003800200 */
.L_x_5:
[----:B------:R-:W0:Y:S01]  /*1520*/  LDC.64 R2, c[0x0][0x398] ;  /* 0x0000e600ff027b82 */ /* 0x000e220000000a00 */
[----:B------:R-:W1:Y:S02]  /*1530*/  LDCU UR6, c[0x0][0x3a4] ;  /* 0x00007480ff0677ac */ /* 0x000e640008000800 */
[----:B-1----:R-:W-:-:S04]  /*1540*/  IMAD R13, R0, UR6, R12 ;  /* 0x00000006000d7c24 */ /* 0x002fc8000f8e020c */
[----:B0-----:R-:W-:-:S05]  /*1550*/  IMAD.WIDE R2, R13, 0x4, R2 ;  /* 0x000000040d027825 */ /* 0x001fca00078e0202 */
[----:B------:R-:W-:Y:S01]  /*1560*/  STG.E desc[UR4][R2.64], R7 ;  /* 0x0000000702007986 */ /* 0x000fe2000c101904 */
[----:B------:R-:W-:Y:S05]  /*1570*/  EXIT ;  /* 0x000000000000794d */ /* 0x000fea0003800000 */
        .weak           $__internal_0_$__cuda_sm3x_div_rn_noftz_f32_slowpath
        .type           $__internal_0_$__cuda_sm3x_div_rn_noftz_f32_slowpath,@function
        .size           $__internal_0_$__cuda_sm3x_div_rn_noftz_f32_slowpath,(.L_x_37 - $__internal_0_$__cuda_sm3x_div_rn_noftz_f32_slowpath)
$__internal_0_$__cuda_sm3x_div_rn_noftz_f32_slowpath:
[----:B------:R-:W-:Y:S01]  /*1580*/  SHF.R.U32.HI R5, RZ, 0x17, R6 ;  /* 0x00000017ff057819 */ /* 0x000fe20000011606 */
[----:B------:R-:W-:Y:S01]  /*1590*/  BSSY.RECONVERGENT B1, `(.L_x_7) ;  /* 0x0000063000017945 */ /* 0x000fe20003800200 */
[----:B------:R-:W-:Y:S02]  /*15a0*/  SHF.R.U32.HI R2, RZ, 0x17, R3 ;  /* 0x00000017ff027819 */ /* 0x000fe40000011603 */
[----:B------:R-:W-:Y:S02]  /*15b0*/  LOP3.LUT R5, R5, 0xff, RZ, 0xc0, !PT ;  /* 0x000000ff05057812 */ /* 0x000fe400078ec0ff */
[----:B------:R-:W-:-:S03]  /*15c0*/  LOP3.LUT R10, R2, 0xff, RZ, 0xc0, !PT ;  /* 0x000000ff020a7812 */ /* 0x000fc600078ec0ff */
[----:B------:R-:W-:Y:S02]  /*15d0*/  VIADD R8, R5, 0xffffffff ;  /* 0xffffffff05087836 */ /* 0x000fe40000000000 */
[----:B------:R-:W-:-:S03]  /*15e0*/  VIADD R9, R10, 0xffffffff ;  /* 0xffffffff0a097836 */ /* 0x000fc60000000000 */
[----:B------:R-:W-:-:S04]  /*15f0*/  ISETP.GT.U32.AND P0, PT, R8, 0xfd, PT ;  /* 0x000000fd0800780c */ /* 0x000fc80003f04070 */
[----:B------:R-:W-:-:S13]  /*1600*/  ISETP.GT.U32.OR P0, PT, R9, 0xfd, P0 ;  /* 0x000000fd0900780c */ /* 0x000fda0000704470 */
[----:B------:R-:W-:Y:S01]  /*1610*/  @!P0 IMAD.MOV.U32 R7, RZ, RZ, RZ ;  /* 0x000000ffff078224 */ /* 0x000fe200078e00ff */
[----:B------:R-:W-:Y:S06]  /*1620*/  @!P0 BRA `(.L_x_8) ;  /* 0x0000000000608947 */ /* 0x000fec0003800000 */
[----:B------:R-:W-:Y:S01]  /*1630*/  FSETP.GTU.FTZ.AND P0, PT, |R3|, +INF , PT ;  /* 0x7f8000000300780b */ /* 0x000fe20003f1c200 */
[----:B------:R-:W-:Y:S01]  /*1640*/  IMAD.MOV.U32 R2, RZ, RZ, R6 ;  /* 0x000000ffff027224 */ /* 0x000fe200078e0006 */
[----:B------:R-:W-:-:S04]  /*1650*/  FSETP.GTU.FTZ.AND P1, PT, |R6|, +INF , PT ;  /* 0x7f8000000600780b */ /* 0x000fc80003f3c200 */
[----:B------:R-:W-:-:S13]  /*1660*/  PLOP3.LUT P0, PT, P0, P1, PT, 0xf8, 0x8f ;  /* 0x00000000008f781c */ /* 0x000fda0000703f70 */
[----:B------:R-:W-:Y:S05]  /*1670*/  @P0 BRA `(.L_x_9) ;  /* 0x00000004004c0947 */ /* 0x000fea0003800000 */
[----:B------:R-:W-:-:S13]  /*1680*/  LOP3.LUT P0, RZ, R6, 0x7fffffff, R3, 0xc8, !PT ;  /* 0x7fffffff06ff7812 */ /* 0x000fda000780c803 */
[----:B------:R-:W-:Y:S05]  /*1690*/  @!P0 BRA `(.L_x_10) ;  /* 0x00000004003c8947 */ /* 0x000fea0003800000 */
[C---:B------:R-:W-:Y:S02]  /*16a0*/  FSETP.NEU.FTZ.AND P1, PT, |R3|.reuse, +INF , PT ;  /* 0x7f8000000300780b */ /* 0x040fe40003f3d200 */
[----:B------:R-:W-:Y:S02]  /*16b0*/  FSETP.NEU.FTZ.AND P0, PT, |R2|, +INF , PT ;  /* 0x7f8000000200780b */ /* 0x000fe40003f1d200 */
[----:B------:R-:W-:-:S11]  /*16c0*/  FSETP.NEU.FTZ.AND P2, PT, |R3|, +INF , PT ;  /* 0x7f8000000300780b */ /* 0x000fd60003f5d200 */
[----:B------:R-:W-:Y:S05]  /*16d0*/  @!P0 BRA !P1, `(.L_x_10) ;  /* 0x00000004002c8947 */ /* 0x000fea0004800000 */
[----:B------:R-:W-:-:S04]  /*16e0*/  LOP3.LUT P1, RZ, R3, 0x7fffffff, RZ, 0xc0, !PT ;  /* 0x7fffffff03ff7812 */ /* 0x000fc8000782c0ff */
[----:B------:R-:W-:-:S13]  /*16f0*/  PLOP3.LUT P0, PT, P0, P1, PT, 0x2f, 0xf2 ;  /* 0x0000000000f2781c */ /* 0x000fda0000702577 */
[----:B------:R-:W-:Y:S05]  /*1700*/  @P0 BRA `(.L_x_11) ;  /* 0x0000000400180947 */ /* 0x000fea0003800000 */
[----:B------:R-:W-:-:S04]  /*1710*/  LOP3.LUT P0, RZ, R6, 0x7fffffff, RZ, 0xc0, !PT ;  /* 0x7fffffff06ff7812 */ /* 0x000fc8000780c0ff */
[----:B------:R-:W-:-:S13]  /*1720*/  PLOP3.LUT P0, PT, P2, P0, PT, 0x2f, 0xf2 ;  /* 0x0000000000f2781c */ /* 0x000fda0001700577 */
[----:B------:R-:W-:Y:S05]  /*1730*/  @P0 BRA `(.L_x_12) ;  /* 0x0000000400000947 */ /* 0x000fea0003800000 */
[----:B------:R-:W-:Y:S02]  /*1740*/  ISETP.GE.AND P0, PT, R9, RZ, PT ;  /* 0x000000ff0900720c */ /* 0x000fe40003f06270 */
[----:B------:R-:W-:-:S11]  /*1750*/  ISETP.GE.AND P1, PT, R8, RZ, PT ;  /* 0x000000ff0800720c */ /* 0x000fd60003f26270 */
[----:B------:R-:W-:Y:S02]  /*1760*/  @P0 IMAD.MOV.U32 R7, RZ, RZ, RZ ;  /* 0x000000ffff070224 */ /* 0x000fe400078e00ff */
[----:B------:R-:W-:Y:S01]  /*1770*/  @!P0 FFMA R3, R3, 1.84467440737095516160e+19, RZ ;  /* 0x5f80000003038823 */ /* 0x000fe200000000ff */
[----:B------:R-:W-:Y:S02]  /*1780*/  @!P0 IMAD.MOV.U32 R7, RZ, RZ, -0x40 ;  /* 0xffffffc0ff078424 */ /* 0x000fe400078e00ff */
[----:B------:R-:W-:Y:S02]  /*1790*/  @!P1 FFMA R6, R2, 1.84467440737095516160e+19, RZ ;  /* 0x5f80000002069823 */ /* 0x000fe400000000ff */
[----:B------:R-:W-:-:S07]  /*17a0*/  @!P1 VIADD R7, R7, 0x40 ;  /* 0x0000004007079836 */ /* 0x000fce0000000000 */
.L_x_8:
[----:B------:R-:W-:Y:S01]  /*17b0*/  LEA R9, R5, 0xc0800000, 0x17 ;  /* 0xc080000005097811 */ /* 0x000fe200078eb8ff */
[----:B------:R-:W-:Y:S04]  /*17c0*/  BSSY.RECONVERGENT B2, `(.L_x_13) ;  /* 0x0000036000027945 */ /* 0x000fe80003800200 */
[----:B------:R-:W-:Y:S02]  /*17d0*/  IMAD.IADD R9, R6, 0x1, -R9 ;  /* 0x0000000106097824 */ /* 0x000fe400078e0a09 */
[----:B------:R-:W-:Y:S02]  /*17e0*/  VIADD R6, R10, 0xffffff81 ;  /* 0xffffff810a067836 */ /* 0x000fe40000000000 */
[----:B------:R-:W0:Y:S01]  /*17f0*/  MUFU.RCP R8, R9 ;  /* 0x0000000900087308 */ /* 0x000e220000001000 */
[----:B------:R-:W-:Y:S01]  /*1800*/  FADD.FTZ R11, -R9, -RZ ;  /* 0x800000ff090b7221 */ /* 0x000fe20000010100 */
[C---:B------:R-:W-:Y:S01]  /*1810*/  IMAD R2, R6.reuse, -0x800000, R3 ;  /* 0xff80000006027824 */ /* 0x040fe200078e0203 */
[----:B------:R-:W-:-:S05]  /*1820*/  IADD3 R6, PT, PT, R6, 0x7f, -R5 ;  /* 0x0000007f06067810 */ /* 0x000fca0007ffe805 */
[----:B------:R-:W-:Y:S02]  /*1830*/  IMAD.IADD R6, R6, 0x1, R7 ;  /* 0x0000000106067824 */ /* 0x000fe400078e0207 */
[----:B0-----:R-:W-:-:S04]  /*1840*/  FFMA R15, R8, R11, 1 ;  /* 0x3f800000080f7423 */ /* 0x001fc8000000000b */
[----:B------:R-:W-:-:S04]  /*1850*/  FFMA R10, R8, R15, R8 ;  /* 0x0000000f080a7223 */ /* 0x000fc80000000008 */
[----:B------:R-:W-:-:S04]  /*1860*/  FFMA R3, R2, R10, RZ ;  /* 0x0000000a02037223 */ /* 0x000fc800000000ff */
[----:B------:R-:W-:-:S04]  /*1870*/  FFMA R8, R11, R3, R2 ;  /* 0x000000030b087223 */ /* 0x000fc80000000002 */
[----:B------:R-:W-:-:S04]  /*1880*/  FFMA R15, R10, R8, R3 ;  /* 0x000000080a0f7223 */ /* 0x000fc80000000003 */
[----:B------:R-:W-:-:S04]  /*1890*/  FFMA R8, R11, R15, R2 ;  /* 0x0000000f0b087223 */ /* 0x000fc80000000002 */
[----:B------:R-:W-:-:S05]  /*18a0*/  FFMA R2, R10, R8, R15 ;  /* 0x000000080a027223 */ /* 0x000fca000000000f */
[----:B------:R-:W-:-:S04]  /*18b0*/  SHF.R.U32.HI R3, RZ, 0x17, R2 ;  /* 0x00000017ff037819 */ /* 0x000fc80000011602 */
[----:B------:R-:W-:-:S05]  /*18c0*/  LOP3.LUT R3, R3, 0xff, RZ, 0xc0, !PT ;  /* 0x000000ff03037812 */ /* 0x000fca00078ec0ff */
[----:B------:R-:W-:-:S04]  /*18d0*/  IMAD.IADD R7, R3, 0x1, R6 ;  /* 0x0000000103077824 */ /* 0x000fc800078e0206 */
[----:B------:R-:W-:-:S05]  /*18e0*/  VIADD R3, R7, 0xffffffff ;  /* 0xffffffff07037836 */ /* 0x000fca0000000000 */
[----:B------:R-:W-:-:S13]  /*18f0*/  ISETP.GE.U32.AND P0, PT, R3, 0xfe, PT ;  /* 0x000000fe0300780c */ /* 0x000fda0003f06070 */
[----:B------:R-:W-:Y:S05]  /*1900*/  @!P0 BRA `(.L_x_14) ;  /* 0x0000000000808947 */ /* 0x000fea0003800000 */
[----:B------:R-:W-:-:S13]  /*1910*/  ISETP.GT.AND P0, PT, R7, 0xfe, PT ;  /* 0x000000fe0700780c */ /* 0x000fda0003f04270 */
[----:B------:R-:W-:Y:S05]  /*1920*/  @P0 BRA `(.L_x_15) ;  /* 0x00000000006c0947 */ /* 0x000fea0003800000 */
[----:B------:R-:W-:-:S13]  /*1930*/  ISETP.GE.AND P0, PT, R7, 0x1, PT ;  /* 0x000000010700780c */ /* 0x000fda0003f06270 */
[----:B------:R-:W-:Y:S05]  /*1940*/  @P0 BRA `(.L_x_16) ;  /* 0x0000000000740947 */ /* 0x000fea0003800000 */
[----:B------:R-:W-:Y:S02]  /*1950*/  ISETP.GE.AND P0, PT, R7, -0x18, PT ;  /* 0xffffffe80700780c */ /* 0x000fe40003f06270 */
[----:B------:R-:W-:-:S11]  /*1960*/  LOP3.LUT R2, R2, 0x80000000, RZ, 0xc0, !PT ;  /* 0x8000000002027812 */ /* 0x000fd600078ec0ff */
[----:B------:R-:W-:Y:S05]  /*1970*/  @!P0 BRA `(.L_x_16) ;  /* 0x0000000000688947 */ /* 0x000fea0003800000 */
[CCC-:B------:R-:W-:Y:S01]  /*1980*/  FFMA.RZ R3, R10.reuse, R8.reuse, R15.reuse ;  /* 0x000000080a037223 */ /* 0x1c0fe2000000c00f */
[CCC-:B------:R-:W-:Y:S01]  /*1990*/  FFMA.RM R6, R10.reuse, R8.reuse, R15.reuse ;  /* 0x000000080a067223 */ /* 0x1c0fe2000000400f */
[C---:B------:R-:W-:Y:S02]  /*19a0*/  ISETP.NE.AND P2, PT, R7.reuse, RZ, PT ;  /* 0x000000ff0700720c */ /* 0x040fe40003f45270 */
[----:B------:R-:W-:Y:S02]  /*19b0*/  ISETP.NE.AND P1, PT, R7, RZ, PT ;  /* 0x000000ff0700720c */ /* 0x000fe40003f25270 */
[----:B------:R-:W-:Y:S01]  /*19c0*/  LOP3.LUT R5, R3, 0x7fffff, RZ, 0xc0, !PT ;  /* 0x007fffff03057812 */ /* 0x000fe200078ec0ff */
[----:B------:R-:W-:Y:S01]  /*19d0*/  FFMA.RP R3, R10, R8, R15 ;  /* 0x000000080a037223 */ /* 0x000fe2000000800f */
[----:B------:R-:W-:Y:S02]  /*19e0*/  VIADD R8, R7, 0x20 ;  /* 0x0000002007087836 */ /* 0x000fe40000000000 */
[----:B------:R-:W-:Y:S01]  /*19f0*/  LOP3.LUT R5, R5, 0x800000, RZ, 0xfc, !PT ;  /* 0x0080000005057812 */ /* 0x000fe200078efcff */
[----:B------:R-:W-:Y:S01]  /*1a00*/  IMAD.MOV R7, RZ, RZ, -R7 ;  /* 0x000000ffff077224 */ /* 0x000fe200078e0a07 */
[----:B------:R-:W-:-:S02]  /*1a10*/  FSETP.NEU.FTZ.AND P0, PT, R3, R6, PT ;  /* 0x000000060300720b */ /* 0x000fc40003f1d000 */
[----:B------:R-:W-:Y:S02]  /*1a20*/  SHF.L.U32 R8, R5, R8, RZ ;  /* 0x0000000805087219 */ /* 0x000fe400000006ff */
[----:B------:R-:W-:Y:S02]  /*1a30*/  SEL R6, R7, RZ, P2 ;  /* 0x000000ff07067207 */ /* 0x000fe40001000000 */
[----:B------:R-:W-:Y:S02]  /*1a40*/  ISETP.NE.AND P1, PT, R8, RZ, P1 ;  /* 0x000000ff0800720c */ /* 0x000fe40000f25270 */
[----:B------:R-:W-:Y:S02]  /*1a50*/  SHF.R.U32.HI R6, RZ, R6, R5 ;  /* 0x00000006ff067219 */ /* 0x000fe40000011605 */
[----:B------:R-:W-:Y:S02]  /*1a60*/  PLOP3.LUT P0, PT, P0, P1, PT, 0xf8, 0x8f ;  /* 0x00000000008f781c */ /* 0x000fe40000703f70 */
[----:B------:R-:W-:-:S02]  /*1a70*/  SHF.R.U32.HI R8, RZ, 0x1, R6 ;  /* 0x00000001ff087819 */ /* 0x000fc40000011606 */
[----:B------:R-:W-:-:S04]  /*1a80*/  SEL R3, RZ, 0x1, !P0 ;  /* 0x00000001ff037807 */ /* 0x000fc80004000000 */
[----:B------:R-:W-:-:S04]  /*1a90*/  LOP3.LUT R3, R3, 0x1, R8, 0xf8, !PT ;  /* 0x0000000103037812 */ /* 0x000fc800078ef808 */
[----:B------:R-:W-:-:S05]  /*1aa0*/  LOP3.LUT R3, R3, R6, RZ, 0xc0, !PT ;  /* 0x0000000603037212 */ /* 0x000fca00078ec0ff */
[----:B------:R-:W-:-:S05]  /*1ab0*/  IMAD.IADD R3, R8, 0x1, R3 ;  /* 0x0000000108037824 */ /* 0x000fca00078e0203 */
[----:B------:R-:W-:Y:S01]  /*1ac0*/  LOP3.LUT R2, R3, R2, RZ, 0xfc, !PT ;  /* 0x0000000203027212 */ /* 0x000fe200078efcff */
[----:B------:R-:W-:Y:S06]  /*1ad0*/  BRA `(.L_x_16) ;  /* 0x0000000000107947 */ /* 0x000fec0003800000 */
.L_x_15:
[----:B------:R-:W-:-:S04]  /*1ae0*/  LOP3.LUT R2, R2, 0x80000000, RZ, 0xc0, !PT ;  /* 0x8000000002027812 */ /* 0x000fc800078ec0ff */
[----:B------:R-:W-:Y:S01]  /*1af0*/  LOP3.LUT R2, R2, 0x7f800000, RZ, 0xfc, !PT ;  /* 0x7f80000002027812 */ /* 0x000fe200078efcff */
[----:B------:R-:W-:Y:S06]  /*1b00*/  BRA `(.L_x_16) ;  /* 0x0000000000047947 */ /* 0x000fec0003800000 */
.L_x_14:
[----:B------:R-:W-:-:S07]  /*1b10*/  IMAD R2, R6, 0x800000, R2 ;  /* 0x0080000006027824 */ /* 0x000fce00078e0202 */
.L_x_16:
[----:B------:R-:W-:Y:S05]  /*1b20*/  BSYNC.RECONVERGENT B2 ;  /* 0x0000000000027941 */ /* 0x000fea0003800200 */
.L_x_13:
[----:B------:R-:W-:Y:S05]  /*1b30*/  BRA `(.L_x_17) ;  /* 0x0000000000207947 */ /* 0x000fea0003800000 */
.L_x_12:
[----:B------:R-:W-:-:S04]  /*1b40*/  LOP3.LUT R2, R6, 0x80000000, R3, 0x48, !PT ;  /* 0x8000000006027812 */ /* 0x000fc800078e4803 */
[----:B------:R-:W-:Y:S01]  /*1b50*/  LOP3.LUT R2, R2, 0x7f800000, RZ, 0xfc, !PT ;  /* 0x7f80000002027812 */ /* 0x000fe200078efcff */
[----:B------:R-:W-:Y:S06]  /*1b60*/  BRA `(.L_x_17) ;  /* 0x0000000000147947 */ /* 0x000fec0003800000 */
.L_x_11:
[----:B------:R-:W-:Y:S01]  /*1b70*/  LOP3.LUT R2, R6, 0x80000000, R3, 0x48, !PT ;  /* 0x8000000006027812 */ /* 0x000fe200078e4803 */
[----:B------:R-:W-:Y:S06]  /*1b80*/  BRA `(.L_x_17) ;  /* 0x00000000000c7947 */ /* 0x000fec0003800000 */
.L_x_10:
[----:B------:R-:W0:Y:S01]  /*1b90*/  MUFU.RSQ R2, -QNAN ;  /* 0xffc0000000027908 */ /* 0x000e220000001400 */
[----:B------:R-:W-:Y:S05]  /*1ba0*/  BRA `(.L_x_17) ;  /* 0x0000000000047947 */ /* 0x000fea0003800000 */
.L_x_9:
[----:B------:R-:W-:-:S07]  /*1bb0*/  FADD.FTZ R2, R3, R2 ;  /* 0x0000000203027221 */ /* 0x000fce0000010000 */
.L_x_17:
[----:B------:R-:W-:Y:S05]  /*1bc0*/  BSYNC.RECONVERGENT B1 ;  /* 0x0000000000017941 */ /* 0x000fea0003800200 */
.L_x_7:
[----:B------:R-:W-:-:S04]  /*1bd0*/  IMAD.MOV.U32 R5, RZ, RZ, 0x0 ;  /* 0x00000000ff057424 */ /* 0x000fc800078e00ff */
[----:B0-----:R-:W-:Y:S05]  /*1be0*/  RET.REL.NODEC R4 `(_Z19LinearSelfAttentionPKfS0_S0_Pfii) ;  /* 0xffffffe404047950 */ /* 0x001fea0003c3ffff */
.L_x_18:
[----:B------:R-:W-:-:S00]  /*1bf0*/  BRA `(.L_x_18) ;  /* 0xfffffffc00fc7947 */ /* 0x000fc0000383ffff */
[----:B------:R-:W-:-:S00]  /*1c00*/  NOP ;  /* 0x0000000000007918 */ /* 0x000fc00000000000 */
[----:B------:R-:W-:-:S00]  /*1c10*/  NOP ;  /* 0x0000000000007918 */ /* 0x000fc00000000000 */
[----:B------:R-:W-:-:S00]  /*1c20*/  NOP ;  /* 0x0000000000007918 */ /* 0x000fc00000000000 */
[----:B------:R-:W-:-:S00]  /*1c30*/  NOP ;  /* 0x0000000000007918 */ /* 0x000fc00000000000 */
[----:B------:R-:W-:-:S00]  /*1c40*/  NOP ;  /* 0x0000000000007918 */ /* 0x000fc00000000000 */
[----:B------:R-:W-:-:S00]  /*1c50*/  NOP ;  /* 0x0000000000007918 */ /* 0x000fc00000000000 */
[----:B------:R-:W-:-:S00]  /*1c60*/  NOP ;  /* 0x0000000000007918 */ /* 0x000fc00000000000 */
[----:B------:R-:W-:-:S00]  /*1c70*/  NOP ;  /* 0x0000000000007918 */ /* 0x000fc00000000000 */
.L_x_37:


//--------------------- .text._Z3KTVPKfS0_Pfii    --------------------------
	.section	.text._Z3KTVPKfS0_Pfii,"ax",@progbits
	.align	128
        .global         _Z3KTVPKfS0_Pfii
        .type           _Z3KTVPKfS0_Pfii,@function
        .size           _Z3KTVPKfS0_Pfii,(.L_x_39 - _Z3KTVPKfS0_Pfii)
        .other          _Z3KTVPKfS0_Pfii,@"STO_CUDA_ENTRY STV_DEFAULT"
_Z3KTVPKfS0_Pfii:
.text._Z3KTVPKfS0_Pfii:
[----:B------:R-:W-:Y:S01]  /*0000*/  LDC R1, c[0x0][0x37c] ;  /* 0x0000df00ff017b82 */ /* 0x000fe20000000800 */
[----:B------:R-:W0:Y:S07]  /*0010*/  S2R R3, SR_TID.Y ;  /* 0x0000000000037919 */ /* 0x000e2e0000002200 */
[----:B------:R-:W0:Y:S01]  /*0020*/  LDC R4, c[0x0][0x364] ;  /* 0x0000d900ff047b82 */ /* 0x000e220000000800 */
[----:B------:R-:W1:Y:S01]  /*0030*/  LDCU UR15, c[0x0][0x39c] ;  /* 0x00007380ff0f77ac */ /* 0x000e620008000800 */
[----:B------:R-:W2:Y:S06]  /*0040*/  S2R R0, SR_TID.X ;  /* 0x0000000000007919 */ /* 0x000eac0000002100 */
[----:B------:R-:W0:Y:S08]  /*0050*/  S2UR UR4, SR_CTAID.Y ;  /* 0x00000000000479c3 */ /* 0x000e300000002600 */
[----:B------:R-:W2:Y:S08]  /*0060*/  S2UR UR5, SR_CTAID.X ;  /* 0x00000000000579c3 */ /* 0x000eb00000002500 */
[----:B------:R-:W2:Y:S01]  /*0070*/  LDC R5, c[0x0][0x360] ;  /* 0x0000d800ff057b82 */ /* 0x000ea20000000800 */
[----:B0-----:R-:W-:-:S02]  /*0080*/  IMAD R4, R4, UR4, R3 ;  /* 0x0000000404047c24 */ /* 0x001fc4000f8e0203 */
[----:B--2---:R-:W-:-:S05]  /*0090*/  IMAD R5, R5, UR5, R0 ;  /* 0x0000000505057c24 */ /* 0x004fca000f8e0200 */
[----:B------:R-:W-:-:S04]  /*00a0*/  VIMNMX R0, PT, PT, R4, R5, !PT ;  /* 0x0000000504007248 */ /* 0x000fc80007fe0100 */
[----:B-1----:R-:W-:-:S13]  /*00b0*/  ISETP.GE.AND P0, PT, R0, UR15, PT ;  /* 0x0000000f00007c0c */ /* 0x002fda000bf06270 */
[----:B------:R-:W-:Y:S05]  /*00c0*/  @P0 EXIT ;  /* 0x000000000000094d */ /* 0x000fea0003800000 */
[----:B------:R-:W0:Y:S01]  /*00d0*/  LDCU UR4, c[0x0][0x398] ;  /* 0x00007300ff0477ac */ /* 0x000e220008000800 */
[----:B------:R-:W-:Y:S01]  /*00e0*/  IMAD.MOV.U32 R11, RZ, RZ, RZ ;  /* 0x000000ffff0b7224 */ /* 0x000fe200078e00ff */
[----:B------:R-:W1:Y:S01]  /*00f0*/  LDCU.64 UR12, c[0x0][0x358] ;  /* 0x00006b00ff0c77ac */ /* 0x000e620008000a00 */
[----:B0-----:R-:W-:-:S09]  /*0100*/  UISETP.NE.AND UP0, UPT, UR4, URZ, UPT ;  /* 0x000000ff0400728c */ /* 0x001fd2000bf05270 */
[----:B-1----:R-:W-:Y:S05]  /*0110*/  BRA.U !UP0, `(.L_x_19) ;  /* 0x00000015081c7547 */ /* 0x002fea000b800000 */
[----:B------:R-:W0:Y:S01]  /*0120*/  LDCU UR10, c[0x0][0x398] ;  /* 0x00007300ff0a77ac */ /* 0x000e220008000800 */
[----:B------:R-:W-:Y:S01]  /*0130*/  SHF.R.S32.HI R8, RZ, 0x1f, R5 ;  /* 0x0000001fff087819 */ /* 0x000fe20000011405 */
[----:B------:R-:W-:Y:S01]  /*0140*/  IMAD.MOV.U32 R11, RZ, RZ, RZ ;  /* 0x000000ffff0b7224 */ /* 0x000fe200078e00ff */
[----:B------:R-:W-:Y:S01]  /*0150*/  UISETP.GE.U32.AND UP0, UPT, UR4, 0x8, UPT ;  /* 0x000000080400788c */ /* 0x000fe2000bf06070 */
[----:B------:R-:W-:Y:S01]  /*0160*/  UMOV UR6, URZ ;  /* 0x000000ff00067c82 */ /* 0x000fe20008000000 */
[----:B------:R-:W-:Y:S01]  /*0170*/  UMOV UR7, URZ ;  /* 0x000000ff00077c82 */ /* 0x000fe20008000000 */
[----:B0-----:R-:W-:-:S06]  /*0180*/  ULOP3.LUT UP1, URZ, UR10, 0x7, URZ, 0xc0, !UPT ;  /* 0x000000070aff7892 */ /* 0x001fcc000f82c0ff */
[----:B------:R-:W-:Y:S05]  /*0190*/  BRA.U !UP0, `(.L_x_20) ;  /* 0x0000000908647547 */ /* 0x000fea000b800000 */
[----:B------:R-:W0:Y:S01]  /*01a0*/  LDCU.64 UR8, c[0x0][0x380] ;  /* 0x00007000ff0877ac */ /* 0x000e220008000a00 */
[----:B------:R-:W-:Y:S01]  /*01b0*/  IMAD.MOV.U32 R11, RZ, RZ, RZ ;  /* 0x000000ffff0b7224 */ /* 0x000fe200078e00ff */
[----:B------:R-:W-:Y:S02]  /*01c0*/  USHF.R.S32.HI UR7, URZ, 0x1f, UR4 ;  /* 0x0000001fff077899 */ /* 0x000fe40008011404 */
[----:B------:R-:W-:Y:S01]  /*01d0*/  ULOP3.LUT UR6, UR4, 0xfffffff8, URZ, 0xc0, !UPT ;  /* 0xfffffff804067892 */ /* 0x000fe2000f8ec0ff */
[----:B------:R-:W1:Y:S01]  /*01e0*/  LDCU.64 UR16, c[0x0][0x388] ;  /* 0x00007100ff1077ac */ /* 0x000e620008000a00 */
[----:B------:R-:W-:Y:S02]  /*01f0*/  USHF.L.U32 UR11, UR15, 0x2, URZ ;  /* 0x000000020f0b7899 */ /* 0x000fe400080006ff */
[----:B------:R-:W-:Y:S01]  /*0200*/  USHF.R.U32.HI UR14, URZ, 0x1e, UR15 ;  /* 0x0000001eff0e7899 */ /* 0x000fe2000801160f */
[----:B------:R-:W-:Y:S01]  /*0210*/  UMOV UR4, URZ ;  /* 0x000000ff00047c82 */ /* 0x000fe20008000000 */
[----:B------:R-:W-:Y:S01]  /*0220*/  UMOV UR5, URZ ;  /* 0x000000ff00057c82 */ /* 0x000fe20008000000 */
[----:B0-----:R-:W-:Y:S01]  /*0230*/  LEA R7, P0, R4, UR8, 0x2 ;  /* 0x0000000804077c11 */ /* 0x001fe2000f8010ff */
[----:B------:R-:W-:-:S03]  /*0240*/  UMOV UR8, UR6 ;  /* 0x0000000600087c82 */ /* 0x000fc60008000000 */
[----:B------:R-:W-:Y:S01]  /*0250*/  LEA.HI.X R6, R4, UR9, RZ, 0x2, P0 ;  /* 0x0000000904067c11 */ /* 0x000fe200080f14ff */
[----:B-1----:R-:W-:-:S08]  /*0260*/  UMOV UR9, UR7 ;  /* 0x0000000700097c82 */ /* 0x002fd00008000000 */
.L_x_21:
[----:B------:R-:W-:-:S04]  /*0270*/  IADD3 R20, P0, PT, R7, UR4, RZ ;  /* 0x0000000407147c10 */ /* 0x000fc8000ff1e0ff */
[----:B------:R-:W-:Y:S02]  /*0280*/  IADD3.X R21, PT, PT, R6, UR5, RZ, P0, !PT ;  /* 0x0000000506157c10 */ /* 0x000fe400087fe4ff */
[----:B------:R-:W-:-:S03]  /*0290*/  IADD3 R12, P0, PT, R20, UR11, RZ ;  /* 0x0000000b140c7c10 */ /* 0x000fc6000ff1e0ff */
[----:B------:R-:W2:Y:S01]  /*02a0*/  LDG.E R20, desc[UR12][R20.64] ;  /* 0x0000000c14147981 */ /* 0x000ea2000c1e1900 */
[----:B------:R-:W-:-:S05]  /*02b0*/  IADD3.X R13, PT, PT, R21, UR14, RZ, P0, !PT ;  /* 0x0000000e150d7c10 */ /* 0x000fca00087fe4ff */
[----:B------:R0:W3:Y:S01]  /*02c0*/  LDG.E R3, desc[UR12][R12.64] ;  /* 0x0000000c0c037981 */ /* 0x0000e2000c1e1900 */
[----:B------:R-:W-:-:S04]  /*02d0*/  IADD3 R14, P0, PT, R12, UR11, RZ ;  /* 0x0000000b0c0e7c10 */ /* 0x000fc8000ff1e0ff */
[----:B------:R-:W-:-:S05]  /*02e0*/  IADD3.X R15, PT, PT, R13, UR14, RZ, P0, !PT ;  /* 0x0000000e0d0f7c10 */ /* 0x000fca00087fe4ff */
[----:B------:R1:W4:Y:S01]  /*02f0*/  LDG.E R2, desc[UR12][R14.64] ;  /* 0x0000000c0e027981 */ /* 0x000322000c1e1900 */
[----:B------:R-:W-:-:S04]  /*0300*/  IADD3 R16, P0, PT, R14, UR11, RZ ;  /* 0x0000000b0e107c10 */ /* 0x000fc8000ff1e0ff */
[----:B------:R-:W-:-:S05]  /*0310*/  IADD3.X R17, PT, PT, R15, UR14, RZ, P0, !PT ;  /* 0x0000000e0f117c10 */ /* 0x000fca00087fe4ff */
[----:B------:R5:W4:Y:S01]  /*0320*/  LDG.E R0, desc[UR12][R16.64] ;  /* 0x0000000c10007981 */ /* 0x000b22000c1e1900 */
[----:B------:R-:W-:-:S04]  /*0330*/  IADD3 R18, P0, PT, R16, UR11, RZ ;  /* 0x0000000b10127c10 */ /* 0x000fc8000ff1e0ff */
[----:B------:R-:W-:Y:S02]  /*0340*/  IADD3.X R19, PT, PT, R17, UR14, RZ, P0, !PT ;  /* 0x0000000e11137c10 */ /* 0x000fe400087fe4ff */
[----:B------:R-:W-:Y:S02]  /*0350*/  IADD3 R26, P0, PT, R18, UR11, RZ ;  /* 0x0000000b121a7c10 */ /* 0x000fe4000ff1e0ff */
[----:B------:R-:W-:Y:S01]  /*0360*/  PLOP3.LUT P4, PT, PT, PT, PT, 0x80, 0x8 ;  /* 0x000000000008781c */ /* 0x000fe20003f8f070 */
[----:B------:R-:W4:Y:S01]  /*0370*/  LDG.E R24, desc[UR12][R18.64] ;  /* 0x0000000c12187981 */ /* 0x000f22000c1e1900 */
[----:B------:R-:W-:Y:S02]  /*0380*/  IADD3.X R27, PT, PT, R19, UR14, RZ, P0, !PT ;  /* 0x0000000e131b7c10 */ /* 0x000fe400087fe4ff */
[----:B0-----:R-:W-:-:S03]  /*0390*/  IADD3 R12, P0, PT, R26, UR11, RZ ;  /* 0x0000000b1a0c7c10 */ /* 0x001fc6000ff1e0ff */
[----:B------:R0:W4:Y:S01]  /*03a0*/  LDG.E R9, desc[UR12][R26.64] ;  /* 0x0000000c1a097981 */ /* 0x000122000c1e1900 */
[----:B------:R-:W-:Y:S02]  /*03b0*/  IADD3.X R13, PT, PT, R27, UR14, RZ, P0, !PT ;  /* 0x0000000e1b0d7c10 */ /* 0x000fe400087fe4ff */
[----:B-1----:R-:W-:-:S03]  /*03c0*/  IADD3 R14, P0, PT, R12, UR11, RZ ;  /* 0x0000000b0c0e7c10 */ /* 0x002fc6000ff1e0ff */
[----:B------:R1:W4:Y:S01]  /*03d0*/  LDG.E R22, desc[UR12][R12.64] ;  /* 0x0000000c0c167981 */ /* 0x000322000c1e1900 */
[----:B------:R-:W-:-:S05]  /*03e0*/  IADD3.X R15, PT, PT, R13, UR14, RZ, P0, !PT ;  /* 0x0000000e0d0f7c10 */ /* 0x000fca00087fe4ff */
[----:B------:R1:W4:Y:S01]  /*03f0*/  LDG.E R23, desc[UR12][R14.64] ;  /* 0x0000000c0e177981 */ /* 0x000322000c1e1900 */
[----:B---3--:R-:W-:Y:S02]  /*0400*/  FSETP.GT.AND P5, PT, R3, RZ, PT ;  /* 0x000000ff0300720b */ /* 0x008fe40003fa4000 */
[----:B--2---:R-:W-:-:S11]  /*0410*/  FSETP.GT.AND P2, PT, R20, RZ, PT ;  /* 0x000000ff1400720b */ /* 0x004fd60003f44000 */
[----:B-----5:R-:W-:-:S05]  /*0420*/  @!P5 FMUL R16, R3, 1.4426950216293334961 ;  /* 0x3fb8aa3b0310d820 */ /* 0x020fca0000400000 */
[----:B------:R-:W-:-:S04]  /*0430*/  @!P5 FSETP.GEU.AND P0, PT, R16, -126, PT ;  /* 0xc2fc00001000d80b */ /* 0x000fc80003f0e000 */
[----:B------:R-:W-:Y:S01]  /*0440*/  @!P5 PLOP3.LUT P4, PT, P0, PT, PT, 0x80, 0x8 ;  /* 0x000000000008d81c */ /* 0x000fe2000078f070 */
[----:B------:R-:W-:Y:S01]  /*0450*/  @!P2 FMUL R10, R20, 1.4426950216293334961 ;  /* 0x3fb8aa3b140aa820 */ /* 0x000fe20000400000 */
[----:B----4-:R-:W-:-:S04]  /*0460*/  FSETP.GT.AND P3, PT, R2, RZ, PT ;  /* 0x000000ff0200720b */ /* 0x010fc80003f64000 */
[----:B------:R-:W-:Y:S02]  /*0470*/  @!P2 FSETP.GEU.AND P1, PT, R10, -126, PT ;  /* 0xc2fc00000a00a80b */ /* 0x000fe40003f2e000 */
[----:B------:R-:W-:-:S05]  /*0480*/  PLOP3.LUT P0, PT, PT, PT, PT, 0x80, 0x8 ;  /* 0x000000000008781c */ /* 0x000fca0003f0f070 */
[----:B------:R-:W-:Y:S01]  /*0490*/  @!P4 FMUL R16, R16, 0.5 ;  /* 0x3f0000001010c820 */ /* 0x000fe20000400000 */
[----:B------:R-:W-:-:S03]  /*04a0*/  @!P2 PLOP3.LUT P0, PT, P1, PT, PT, 0x80, 0x8 ;  /* 0x000000000008a81c */ /* 0x000fc60000f0f070 */
[----:B0-----:R-:W0:Y:S01]  /*04b0*/  @!P5 MUFU.EX2 R26, R16 ;  /* 0x00000010001ad308 */ /* 0x001e220000000800 */
[----:B-1----:R-:W-:-:S05]  /*04c0*/  @!P3 FMUL R13, R2, 1.4426950216293334961 ;  /* 0x3fb8aa3b020db820 */ /* 0x002fca0000400000 */
[----:B------:R-:W-:-:S04]  /*04d0*/  @!P3 FSETP.GEU.AND P6, PT, R13, -126, PT ;  /* 0xc2fc00000d00b80b */ /* 0x000fc80003fce000 */
[----:B------:R-:W-:-:S04]  /*04e0*/  @!P0 FMUL R10, R10, 0.5 ;  /* 0x3f0000000a0a8820 */ /* 0x000fc80000400000 */
[----:B------:R-:W1:Y:S01]  /*04f0*/  @!P2 MUFU.EX2 R12, R10 ;  /* 0x0000000a000ca308 */ /* 0x000e620000000800 */
[----:B0-----:R-:W-:Y:S01]  /*0500*/  @!P4 FMUL R26, R26, R26 ;  /* 0x0000001a1a1ac220 */ /* 0x001fe20000400000 */
[----:B------:R-:W-:Y:S02]  /*0510*/  PLOP3.LUT P4, PT, PT, PT, PT, 0x80, 0x8 ;  /* 0x000000000008781c */ /* 0x000fe40003f8f070 */
[----:B------:R-:W-:Y:S02]  /*0520*/  @!P3 PLOP3.LUT P4, PT, P6, PT, PT, 0x80, 0x8 ;  /* 0x000000000008b81c */ /* 0x000fe4000378f070 */
[----:B------:R-:W-:Y:S01]  /*0530*/  FSETP.GT.AND P1, PT, R0, RZ, PT ;  /* 0x000000ff0000720b */ /* 0x000fe20003f24000 */
[----:B------:R-:W-:Y:S01]  /*0540*/  @P2 FADD R20, R20, 1 ;  /* 0x3f80000014142421 */ /* 0x000fe20000000000 */
[----:B------:R-:W-:-:S09]  /*0550*/  @P5 FADD R26, R3, 1 ;  /* 0x3f800000031a5421 */ /* 0x000fd20000000000 */
[----:B------:R-:W-:Y:S01]  /*0560*/  @!P4 FMUL R13, R13, 0.5 ;  /* 0x3f0000000d0dc820 */ /* 0x000fe20000400000 */
[----:B-1----:R-:W-:Y:S01]  /*0570*/  @!P0 FMUL R12, R12, R12 ;  /* 0x0000000c0c0c8220 */ /* 0x002fe20000400000 */
[----:B------:R-:W-:Y:S02]  /*0580*/  @!P1 FMUL R14, R0, 1.4426950216293334961 ;  /* 0x3fb8aa3b000e9820 */ /* 0x000fe40000400000 */
[----:B------:R-:W0:Y:S01]  /*0590*/  @!P3 MUFU.EX2 R28, R13 ;  /* 0x0000000d001cb308 */ /* 0x000e220000000800 */
[----:B------:R-:W-:Y:S01]  /*05a0*/  @!P2 IMAD.MOV.U32 R20, RZ, RZ, R12 ;  /* 0x000000ffff14a224 */ /* 0x000fe200078e000c */
[----:B------:R-:W-:Y:S02]  /*05b0*/  LEA R16, P5, R5, UR16, 0x2 ;  /* 0x0000001005107c11 */ /* 0x000fe4000f8a10ff */
[----:B------:R-:W-:Y:S02]  /*05c0*/  @!P1 FSETP.GEU.AND P2, PT, R14, -126, PT ;  /* 0xc2fc00000e00980b */ /* 0x000fe40003f4e000 */
[----:B------:R-:W-:-:S02]  /*05d0*/  PLOP3.LUT P0, PT, PT, PT, PT, 0x80, 0x8 ;  /* 0x000000000008781c */ /* 0x000fc40003f0f070 */
[----:B------:R-:W-:Y:S02]  /*05e0*/  @!P1 PLOP3.LUT P0, PT, P2, PT, PT, 0x80, 0x8 ;  /* 0x000000000008981c */ /* 0x000fe4000170f070 */
[----:B------:R-:W-:Y:S02]  /*05f0*/  LEA.HI.X R3, R5, UR17, R8, 0x2, P5 ;  /* 0x0000001105037c11 */ /* 0x000fe4000a8f1408 */
[----:B------:R-:W-:-:S04]  /*0600*/  IADD3 R16, P2, PT, R16, UR4, RZ ;  /* 0x0000000410107c10 */ /* 0x000fc8000ff5e0ff */
[----:B------:R-:W-:Y:S01]  /*0610*/  IADD3.X R17, PT, PT, R3, UR5, RZ, P2, !PT ;  /* 0x0000000503117c10 */ /* 0x000fe200097fe4ff */
[----:B0-----:R-:W-:Y:S01]  /*0620*/  @!P4 FMUL R28, R28, R28 ;  /* 0x0000001c1c1cc220 */ /* 0x001fe20000400000 */
[----:B------:R-:W-:-:S03]  /*0630*/  IADD3 R18, P4, PT, R16, UR11, RZ ;  /* 0x0000000b10127c10 */ /* 0x000fc6000ff9e0ff */
[----:B------:R-:W2:Y:S01]  /*0640*/  LDG.E R16, desc[UR12][R16.64] ;  /* 0x0000000c10107981 */ /* 0x000ea2000c1e1900 */
[----:B------:R-:W-:Y:S02]  /*0650*/  FSETP.GT.AND P6, PT, R24, RZ, PT ;  /* 0x000000ff1800720b */ /* 0x000fe40003fc4000 */
[----:B------:R-:W-:-:S11]  /*0660*/  PLOP3.LUT P2, PT, PT, PT, PT, 0x80, 0x8 ;  /* 0x000000000008781c */ /* 0x000fd60003f4f070 */
[----:B------:R-:W-:-:S05]  /*0670*/  @!P6 FMUL R25, R24, 1.4426950216293334961 ;  /* 0x3fb8aa3b1819e820 */ /* 0x000fca0000400000 */
[----:B------:R-:W-:-:S04]  /*0680*/  @!P6 FSETP.GEU.AND P5, PT, R25, -126, PT ;  /* 0xc2fc00001900e80b */ /* 0x000fc80003fae000 */
[----:B------:R-:W-:Y:S01]  /*0690*/  @!P6 PLOP3.LUT P2, PT, P5, PT, PT, 0x80, 0x8 ;  /* 0x000000000008e81c */ /* 0x000fe20002f4f070 */
[----:B------:R-:W-:Y:S01]  /*06a0*/  @!P0 FMUL R14, R14, 0.5 ;  /* 0x3f0000000e0e8820 */ /* 0x000fe20000400000 */
[----:B------:R-:W-:-:S03]  /*06b0*/  FSETP.GT.AND P5, PT, R9, RZ, PT ;  /* 0x000000ff0900720b */ /* 0x000fc60003fa4000 */
[----:B------:R-:W0:Y:S01]  /*06c0*/  @!P1 MUFU.EX2 R27, R14 ;  /* 0x0000000e001b9308 */ /* 0x000e220000000800 */
[----:B------:R-:W-:Y:S01]  /*06d0*/  IADD3.X R19, PT, PT, R17, UR14, RZ, P4, !PT ;  /* 0x0000000e11137c10 */ /* 0x000fe2000a7fe4ff */
[----:B------:R-:W-:Y:S01]  /*06e0*/  @P3 FADD R28, R2, 1 ;  /* 0x3f800000021c3421 */ /* 0x000fe20000000000 */
[----:B------:R-:W-:-:S05]  /*06f0*/  FSETP.GT.AND P4, PT, R22, RZ, PT ;  /* 0x000000ff1600720b */ /* 0x000fca0003f84000 */
[----:B------:R-:W-:Y:S01]  /*0700*/  @!P2 FMUL R25, R25, 0.5 ;  /* 0x3f0000001919a820 */ /* 0x000fe20000400000 */
[----:B------:R-:W-:Y:S01]  /*0710*/  FSETP.GT.AND P3, PT, R23, RZ, PT ;  /* 0x000000ff1700720b */ /* 0x000fe20003f64000 */
[----:B------:R-:W-:Y:S01]  /*0720*/  @!P5 FMUL R3, R9, 1.4426950216293334961 ;  /* 0x3fb8aa3b0903d820 */ /* 0x000fe20000400000 */
[----:B------:R-:W-:Y:S01]  /*0730*/  P2R R10, PR, RZ, 0x40 ;  /* 0x00000040ff0a7803 */ /* 0x000fe20000000000 */
[----:B------:R1:W3:Y:S02]  /*0740*/  LDG.E R29, desc[UR12][R18.64] ;  /* 0x0000000c121d7981 */ /* 0x0002e4000c1e1900 */
[----:B------:R-:W4:Y:S02]  /*0750*/  @!P6 MUFU.EX2 R25, R25 ;  /* 0x000000190019e308 */ /* 0x000f240000000800 */
[----:B------:R-:W-:Y:S01]  /*0760*/  @!P4 FMUL R2, R22, 1.4426950216293334961 ;  /* 0x3fb8aa3b1602c820 */ /* 0x000fe20000400000 */
[----:B0-----:R-:W-:Y:S01]  /*0770*/  @!P0 FMUL R27, R27, R27 ;  /* 0x0000001b1b1b8220 */ /* 0x001fe20000400000 */
[----:B------:R-:W-:Y:S01]  /*0780*/  IADD3 R12, P0, PT, R18, UR11, RZ ;  /* 0x0000000b120c7c10 */ /* 0x000fe2000ff1e0ff */
[----:B------:R-:W-:Y:S01]  /*0790*/  @P1 FADD R27, R0, 1 ;  /* 0x3f800000001b1421 */ /* 0x000fe20000000000 */
[----:B------:R-:W-:-:S02]  /*07a0*/  @!P5 FSETP.GEU.AND P1, PT, R3, -126, PT ;  /* 0xc2fc00000300d80b */ /* 0x000fc40003f2e000 */
[----:B------:R-:W-:Y:S01]  /*07b0*/  @!P3 FMUL R0, R23, 1.4426950216293334961 ;  /* 0x3fb8aa3b1700b820 */ /* 0x000fe20000400000 */
[----:B------:R-:W-:Y:S02]  /*07c0*/  IADD3.X R13, PT, PT, R19, UR14, RZ, P0, !PT ;  /* 0x0000000e130d7c10 */ /* 0x000fe400087fe4ff */
[----:B------:R-:W-:Y:S02]  /*07d0*/  @!P4 FSETP.GEU.AND P0, PT, R2, -126, PT ;  /* 0xc2fc00000200c80b */ /* 0x000fe40003f0e000 */
[----:B------:R-:W-:Y:S01]  /*07e0*/  @!P3 FSETP.GEU.AND P6, PT, R0, -126, PT ;  /* 0xc2fc00000000b80b */ /* 0x000fe20003fce000 */
[----:B----4-:R-:W-:Y:S01]  /*07f0*/  @!P2 FMUL R25, R25, R25 ;  /* 0x000000191919a220 */ /* 0x010fe20000400000 */
[----:B------:R-:W-:Y:S02]  /*0800*/  PLOP3.LUT P2, PT, PT, PT, PT, 0x80, 0x8 ;  /* 0x000000000008781c */ /* 0x000fe40003f4f070 */
[----:B------:R-:W-:Y:S02]  /*0810*/  @!P5 PLOP3.LUT P2, PT, P1, PT, PT, 0x80, 0x8 ;  /* 0x000000000008d81c */ /* 0x000fe40000f4f070 */
[----:B------:R-:W-:-:S02]  /*0820*/  PLOP3.LUT P1, PT, PT, PT, PT, 0x80, 0x8 ;  /* 0x000000000008781c */ /* 0x000fc40003f2f070 */
[----:B------:R-:W-:Y:S02]  /*0830*/  @!P4 PLOP3.LUT P1, PT, P0, PT, PT, 0x80, 0x8 ;  /* 0x000000000008c81c */ /* 0x000fe4000072f070 */
[----:B------:R-:W-:Y:S02]  /*0840*/  PLOP3.LUT P0, PT, PT, PT, PT, 0x80, 0x8 ;  /* 0x000000000008781c */ /* 0x000fe40003f0f070 */
[----:B------:R-:W-:Y:S02]  /*0850*/  @!P3 PLOP3.LUT P0, PT, P6, PT, PT, 0x80, 0x8 ;  /* 0x000000000008b81c */ /* 0x000fe4000370f070 */
[----:B------:R-:W-:-:S04]  /*0860*/  IADD3 R14, P6, PT, R12, UR11, RZ ;  /* 0x0000000b0c0e7c10 */ /* 0x000fc8000ffde0ff */
[----:B------:R-:W-:Y:S02]  /*0870*/  IADD3.X R15, PT, PT, R13, UR14, RZ, P6, !PT ;  /* 0x0000000e0d0f7c10 */ /* 0x000fe4000b7fe4ff */
[----:B------:R-:W4:Y:S04]  /*0880*/  LDG.E R13, desc[UR12][R12.64] ;  /* 0x0000000c0c0d7981 */ /* 0x000f28000c1e1900 */
[----:B------:R0:W5:Y:S01]  /*0890*/  LDG.E R12, desc[UR12][R14.64] ;  /* 0x0000000c0e0c7981 */ /* 0x000162000c1e1900 */
[----:B--2---:R-:W-:Y:S01]  /*08a0*/  FFMA R11, R16, R20, R11 ;  /* 0x00000014100b7223 */ /* 0x004fe2000000000b */
[----:B------:R-:W-:-:S04]  /*08b0*/  IADD3 R16, P6, PT, R14, UR11, RZ ;  /* 0x0000000b0e107c10 */ /* 0x000fc8000ffde0ff */
[----:B------:R-:W-:Y:S02]  /*08c0*/  IADD3.X R17, PT, PT, R15, UR14, RZ, P6, !PT ;  /* 0x0000000e0f117c10 */ /* 0x000fe4000b7fe4ff */
[----:B-1----:R-:W-:-:S03]  /*08d0*/  IADD3 R18, P6, PT, R16, UR11, RZ ;  /* 0x0000000b10127c10 */ /* 0x002fc6000ffde0ff */
[----:B------:R1:W2:Y:S01]  /*08e0*/  LDG.E R16, desc[UR12][R16.64] ;  /* 0x0000000c10107981 */ /* 0x0002a2000c1e1900 */
[----:B------:R-:W-:Y:S02]  /*08f0*/  IADD3.X R19, PT, PT, R17, UR14, RZ, P6, !PT ;  /* 0x0000000e11137c10 */ /* 0x000fe4000b7fe4ff */
[----:B------:R-:W-:-:S03]  /*0900*/  IADD3 R20, P6, PT, R18, UR11, RZ ;  /* 0x0000000b12147c10 */ /* 0x000fc6000ffde0ff */
[----:B------:R-:W2:Y:S01]  /*0910*/  LDG.E R18, desc[UR12][R18.64] ;  /* 0x0000000c12127981 */ /* 0x000ea2000c1e1900 */
[----:B------:R-:W-:Y:S02]  /*0920*/  IADD3.X R21, PT, PT, R19, UR14, RZ, P6, !PT ;  /* 0x0000000e13157c10 */ /* 0x000fe4000b7fe4ff */
[----:B0-----:R-:W-:-:S03]  /*0930*/  IADD3 R14, P6, PT, R20, UR11, RZ ;  /* 0x0000000b140e7c10 */ /* 0x001fc6000ffde0ff */
[----:B------:R-:W2:Y:S01]  /*0940*/  LDG.E R20, desc[UR12][R20.64] ;  /* 0x0000000c14147981 */ /* 0x000ea2000c1e1900 */
[----:B------:R-:W-:Y:S02]  /*0950*/  IADD3.X R15, PT, PT, R21, UR14, RZ, P6, !PT ;  /* 0x0000000e150f7c10 */ /* 0x000fe4000b7fe4ff */
[----:B------:R-:W-:-:S03]  /*0960*/  ISETP.NE.AND P6, PT, R10, RZ, PT ;  /* 0x000000ff0a00720c */ /* 0x000fc60003fc5270 */
[----:B------:R-:W2:Y:S01]  /*0970*/  LDG.E R10, desc[UR12][R14.64] ;  /* 0x0000000c0e0a7981 */ /* 0x000ea2000c1e1900 */
[----:B------:R-:W-:Y:S01]  /*0980*/  @!P2 FMUL R3, R3, 0.5 ;  /* 0x3f0000000303a820 */ /* 0x000fe20000400000 */
[----:B------:R-:W-:Y:S01]  /*0990*/  @!P1 FMUL R2, R2, 0.5 ;  /* 0x3f00000002029820 */ /* 0x000fe20000400000 */
[----:B------:R-:W-:-:S04]  /*09a0*/  @!P0 FMUL R0, R0, 0.5 ;  /* 0x3f00000000008820 */ /* 0x000fc80000400000 */
[----:B------:R-:W0:Y:S01]  /*09b0*/  @!P5 MUFU.EX2 R3, R3 ;  /* 0x000000030003d308 */ /* 0x000e220000000800 */
[----:B------:R-:W-:Y:S01]  /*09c0*/  UIADD3 UR8, UP0, UPT, UR8, -0x8, URZ ;  /* 0xfffffff808087890 */ /* 0x000fe2000ff1e0ff */
[----:B---3--:R-:W-:-:S06]  /*09d0*/  FFMA R26, R29, R26, R11 ;  /* 0x0000001a1d1a7223 */ /* 0x008fcc000000000b */
[----:B------:R-:W3:Y:S01]  /*09e0*/  @!P4 MUFU.EX2 R2, R2 ;  /* 0x000000020002c308 */ /* 0x000ee20000000800 */
[----:B------:R-:W-:Y:S01]  /*09f0*/  @P6 FADD R25, R24, 1 ;  /* 0x3f80000018196421 */ /* 0x000fe20000000000 */
[----:B------:R-:W-:-:S06]  /*0a00*/  UIADD3.X UR9, UPT, UPT, UR9, -0x1, URZ, UP0, !UPT ;  /* 0xffffffff09097890 */ /* 0x000fcc00087fe4ff */
[----:B-1----:R-:W1:Y:S01]  /*0a10*/  @!P3 MUFU.EX2 R17, R0 ;  /* 0x000000000011b308 */ /* 0x002e620000000800 */
[----:B------:R-:W-:Y:S01]  /*0a20*/  UISETP.NE.U32.AND UP0, UPT, UR8, URZ, UPT ;  /* 0x000000ff0800728c */ /* 0x000fe2000bf05070 */
[----:B0-----:R-:W-:Y:S01]  /*0a30*/  @!P2 FMUL R3, R3, R3 ;  /* 0x000000030303a220 */ /* 0x001fe20000400000 */
[----:B------:R-:W-:Y:S02]  /*0a40*/  @P5 FADD R3, R9, 1 ;  /* 0x3f80000009035421 */ /* 0x000fe40000000000 */
[----:B------:R-:W-:Y:S01]  /*0a50*/  UISETP.NE.AND.EX UP0, UPT, UR9, URZ, UPT, UP0 ;  /* 0x000000ff0900728c */ /* 0x000fe2000bf05300 */
[----:B---3--:R-:W-:Y:S01]  /*0a60*/  @!P1 FMUL R2, R2, R2 ;  /* 0x0000000202029220 */ /* 0x008fe20000400000 */
[----:B------:R-:W-:Y:S01]  /*0a70*/  @P4 FADD R2, R22, 1 ;  /* 0x3f80000016024421 */ /* 0x000fe20000000000 */
[----:B----4-:R-:W-:-:S04]  /*0a80*/  FFMA R13, R13, R28, R26 ;  /* 0x0000001c0d0d7223 */ /* 0x010fc8000000001a */
[----:B-----5:R-:W-:Y:S01]  /*0a90*/  FFMA R13, R12, R27, R13 ;  /* 0x0000001b0c0d7223 */ /* 0x020fe2000000000d */
[----:B-1----:R-:W-:Y:S01]  /*0aa0*/  @!P0 FMUL R17, R17, R17 ;  /* 0x0000001111118220 */ /* 0x002fe20000400000 */
[----:B------:R-:W-:Y:S01]  /*0ab0*/  @P3 FADD R17, R23, 1 ;  /* 0x3f80000017113421 */ /* 0x000fe20000000000 */
[----:B------:R-:W-:-:S04]  /*0ac0*/  ULEA UR4, UP2, UR15, UR4, 0x5 ;  /* 0x000000040f047291 */ /* 0x000fc8000f8428ff */
[----:B------:R-:W-:Y:S01]  /*0ad0*/  ULEA.HI.X UR5, UR15, UR5, URZ, 0x5, UP2 ;  /* 0x000000050f057291 */ /* 0x000fe200090f2cff */
[----:B--2---:R-:W-:-:S04]  /*0ae0*/  FFMA R13, R16, R25, R13 ;  /* 0x00000019100d7223 */ /* 0x004fc8000000000d */
[----:B------:R-:W-:-:S04]  /*0af0*/  FFMA R3, R18, R3, R13 ;  /* 0x0000000312037223 */ /* 0x000fc8000000000d */
[----:B------:R-:W-:-:S04]  /*0b00*/  FFMA R3, R20, R2, R3 ;  /* 0x0000000214037223 */ /* 0x000fc80000000003 */
[----:B------:R-:W-:Y:S01]  /*0b10*/  FFMA R11, R10, R17, R3 ;  /* 0x000000110a0b7223 */ /* 0x000fe20000000003 */
[----:B------:R-:W-:Y:S06]  /*0b20*/  BRA.U UP0, `(.L_x_21) ;  /* 0xfffffff500d07547 */ /* 0x000fec000b83ffff */
.L_x_20:
[----:B------:R-:W-:Y:S05]  /*0b30*/  BRA.U !UP1, `(.L_x_19) ;  /* 0x0000000909947547 */ /* 0x000fea000b800000 */
[----:B------:R-:W-:Y:S02]  /*0b40*/  ULOP3.LUT UR4, UR10, 0x7, URZ, 0xc0, !UPT ;  /* 0x000000070a047892 */ /* 0x000fe4000f8ec0ff */
[----:B------:R-:W-:Y:S02]  /*0b50*/  ULOP3.LUT UP1, UR8, UR10, 0x3, URZ, 0xc0, !UPT ;  /* 0x000000030a087892 */ /* 0x000fe4000f82c0ff */
[----:B------:R-:W-:-:S04]  /*0b60*/  UIADD3 UR4, UP0, UPT, UR4, -0x1, URZ ;  /* 0xffffffff04047890 */ /* 0x000fc8000ff1e0ff */
[----:B------:R-:W-:Y:S02]  /*0b70*/  UIADD3.X UR5, UPT, UPT, URZ, -0x1, URZ, UP0, !UPT ;  /* 0xffffffffff057890 */ /* 0x000fe400087fe4ff */
[----:B------:R-:W-:-:S04]  /*0b80*/  UISETP.GE.U32.AND UP0, UPT, UR4, 0x3, UPT ;  /* 0x000000030400788c */ /* 0x000fc8000bf06070 */
[----:B------:R-:W-:-:S09]  /*0b90*/  UISETP.GE.U32.AND.EX UP0, UPT, UR5, URZ, UPT, UP0 ;  /* 0x000000ff0500728c */ /* 0x000fd2000bf06100 */
[----:B------:R-:W-:Y:S05]  /*0ba0*/  BRA.U !UP0, `(.L_x_22) ;  /* 0x0000000508407547 */ /* 0x000fea000b800000 */
[----:B------:R-:W0:Y:S01]  /*0bb0*/  LDCU UR5, c[0x0][0x39c] ;  /* 0x00007380ff0577ac */ /* 0x000e220008000800 */
[----:B------:R-:W1:Y:S01]  /*0bc0*/  LDCU.64 UR18, c[0x0][0x380] ;  /* 0x00007000ff1277ac */ /* 0x000e620008000a00 */
[----:B0-----:R-:W-:Y:S02]  /*0bd0*/  UIMAD.WIDE.U32 UR16, UR6, UR5, URZ ;  /* 0x00000005061072a5 */ /* 0x001fe4000f8e00ff */
[----:B------:R-:W-:-:S04]  /*0be0*/  UIMAD UR4, UR7, UR5, URZ ;  /* 0x00000005070472a4 */ /* 0x000fc8000f8e02ff */
[----:B------:R-:W-:Y:S01]  /*0bf0*/  UIADD3 UR4, UPT, UPT, UR17, UR4, URZ ;  /* 0x0000000411047290 */ /* 0x000fe2000fffe0ff */
[----:B------:R-:W-:-:S05]  /*0c00*/  IADD3 R0, P0, PT, R4, UR16, RZ ;  /* 0x0000001004007c10 */ /* 0x000fca000ff1e0ff */
[----:B------:R-:W-:Y:S01]  /*0c10*/  IMAD.X R3, RZ, RZ, UR4, P0 ;  /* 0x00000004ff037e24 */ /* 0x000fe200080e06ff */
[----:B-1----:R-:W-:-:S04]  /*0c20*/  LEA R2, P0, R0, UR18, 0x2 ;  /* 0x0000001200027c11 */ /* 0x002fc8000f8010ff */
[----:B------:R-:W-:Y:S01]  /*0c30*/  LEA.HI.X R3, R0, UR19, R3, 0x2, P0 ;  /* 0x0000001300037c11 */ /* 0x000fe200080f1403 */
[----:B------:R-:W-:Y:S01]  /*0c40*/  USHF.L.U32 UR9, UR5, 0x2, URZ ;  /* 0x0000000205097899 */ /* 0x000fe200080006ff */
[----:B------:R-:W0:Y:S03]  /*0c50*/  LDCU.64 UR18, c[0x0][0x388] ;  /* 0x00007100ff1277ac */ /* 0x000e260008000a00 */
[----:B------:R-:W2:Y:S01]  /*0c60*/  LDG.E R18, desc[UR12][R2.64] ;  /* 0x0000000c02127981 */ /* 0x000ea2000c1e1900 */
[----:B------:R-:W-:Y:S01]  /*0c70*/  USHF.R.U32.HI UR5, URZ, 0x1e, UR5 ;  /* 0x0000001eff057899 */ /* 0x000fe20008011605 */
[----:B------:R-:W-:-:S05]  /*0c80*/  IADD3 R6, P0, PT, R2, UR9, RZ ;  /* 0x0000000902067c10 */ /* 0x000fca000ff1e0ff */
[----:B------:R-:W-:Y:S02]  /*0c90*/  IADD3.X R7, PT, PT, R3, UR5, RZ, P0, !PT ;  /* 0x0000000503077c10 */ /* 0x000fe400087fe4ff */
[----:B------:R-:W-:-:S03]  /*0ca0*/  IADD3 R12, P0, PT, R6, UR9, RZ ;  /* 0x00000009060c7c10 */ /* 0x000fc6000ff1e0ff */
[----:B------:R-:W3:Y:S01]  /*0cb0*/  LDG.E R9, desc[UR12][R6.64] ;  /* 0x0000000c06097981 */ /* 0x000ee2000c1e1900 */
[----:B------:R-:W-:-:S05]  /*0cc0*/  IADD3.X R13, PT, PT, R7, UR5, RZ, P0, !PT ;  /* 0x00000005070d7c10 */ /* 0x000fca00087fe4ff */
[----:B------:R-:W4:Y:S01]  /*0cd0*/  LDG.E R0, desc[UR12][R12.64] ;  /* 0x0000000c0c007981 */ /* 0x000f22000c1e1900 */
[----:B------:R-:W-:-:S04]  /*0ce0*/  IADD3 R14, P0, PT, R12, UR9, RZ ;  /* 0x000000090c0e7c10 */ /* 0x000fc8000ff1e0ff */
[----:B------:R-:W-:-:S05]  /*0cf0*/  IADD3.X R15, PT, PT, R13, UR5, RZ, P0, !PT ;  /* 0x000000050d0f7c10 */ /* 0x000fca00087fe4ff */
[----:B------:R0:W5:Y:S01]  /*0d00*/  LDG.E R10, desc[UR12][R14.64] ;  /* 0x0000000c0e0a7981 */ /* 0x000162000c1e1900 */
[----:B------:R-:W-:Y:S02]  /*0d10*/  PLOP3.LUT P0, PT, PT, PT, PT, 0x80, 0x8 ;  /* 0x000000000008781c */ /* 0x000fe40003f0f070 */
[----:B--2---:R-:W-:-:S13]  /*0d20*/  FSETP.GT.AND P6, PT, R18, RZ, PT ;  /* 0x000000ff1200720b */ /* 0x004fda0003fc4000 */
[----:B------:R-:W-:-:S05]  /*0d30*/  @!P6 FMUL R2, R18, 1.4426950216293334961 ;  /* 0x3fb8aa3b1202e820 */ /* 0x000fca0000400000 */
[----:B------:R-:W-:-:S04]  /*0d40*/  @!P6 FSETP.GEU.AND P1, PT, R2, -126, PT ;  /* 0xc2fc00000200e80b */ /* 0x000fc80003f2e000 */
[----:B------:R-:W-:Y:S02]  /*0d50*/  @!P6 PLOP3.LUT P0, PT, P1, PT, PT, 0x80, 0x8 ;  /* 0x000000000008e81c */ /* 0x000fe40000f0f070 */
[----:B---3--:R-:W-:Y:S02]  /*0d60*/  FSETP.GT.AND P5, PT, R9, RZ, PT ;  /* 0x000000ff0900720b */ /* 0x008fe40003fa4000 */
[----:B----4-:R-:W-:-:S09]  /*0d70*/  FSETP.GT.AND P4, PT, R0, RZ, PT ;  /* 0x000000ff0000720b */ /* 0x010fd20003f84000 */
[----:B------:R-:W-:-:S04]  /*0d80*/  @!P0 FMUL R2, R2, 0.5 ;  /* 0x3f00000002028820 */ /* 0x000fc80000400000 */
[----:B------:R-:W1:Y:S01]  /*0d90*/  @!P6 MUFU.EX2 R16, R2 ;  /* 0x000000020010e308 */ /* 0x000e620000000800 */
[----:B------:R-:W-:Y:S01]  /*0da0*/  IADD3 R3, P1, PT, R5, UR16, RZ ;  /* 0x0000001005037c10 */ /* 0x000fe2000ff3e0ff */
[----:B------:R-:W-:-:S03]  /*0db0*/  @!P5 FMUL R17, R9, 1.4426950216293334961 ;  /* 0x3fb8aa3b0911d820 */ /* 0x000fc60000400000 */
[----:B------:R-:W-:Y:S02]  /*0dc0*/  IADD3.X R6, PT, PT, R8, UR4, RZ, P1, !PT ;  /* 0x0000000408067c10 */ /* 0x000fe40008ffe4ff */
[----:B0-----:R-:W-:Y:S01]  /*0dd0*/  LEA R14, P1, R3, UR18, 0x2 ;  /* 0x00000012030e7c11 */ /* 0x001fe2000f8210ff */
[----:B------:R-:W-:Y:S01]  /*0de0*/  @!P4 FMUL R20, R0, 1.4426950216293334961 ;  /* 0x3fb8aa3b0014c820 */ /* 0x000fe20000400000 */
[----:B------:R-:W-:Y:S02]  /*0df0*/  @!P5 FSETP.GEU.AND P2, PT, R17, -126, PT ;  /* 0xc2fc00001100d80b */ /* 0x000fe40003f4e000 */
[----:B------:R-:W-:Y:S02]  /*0e00*/  LEA.HI.X R15, R3, UR19, R6, 0x2, P1 ;  /* 0x00000013030f7c11 */ /* 0x000fe400088f1406 */
[----:B------:R-:W-:Y:S02]  /*0e10*/  PLOP3.LUT P1, PT, PT, PT, PT, 0x80, 0x8 ;  /* 0x000000000008781c */ /* 0x000fe40003f2f070 */
[----:B------:R-:W-:Y:S01]  /*0e20*/  @!P5 PLOP3.LUT P1, PT, P2, PT, PT, 0x80, 0x8 ;  /* 0x000000000008d81c */ /* 0x000fe2000172f070 */
[----:B-1----:R-:W-:Y:S01]  /*0e30*/  @!P0 FMUL R16, R16, R16 ;  /* 0x0000001010108220 */ /* 0x002fe20000400000 */
[----:B------:R-:W-:-:S02]  /*0e40*/  IADD3 R2, P0, PT, R14, UR9, RZ ;  /* 0x000000090e027c10 */ /* 0x000fc4000ff1e0ff */
[----:B------:R-:W-:Y:S01]  /*0e50*/  @!P4 FSETP.GEU.AND P2, PT, R20, -126, PT ;  /* 0xc2fc00001400c80b */ /* 0x000fe20003f4e000 */
[----:B------:R-:W2:Y:S01]  /*0e60*/  LDG.E R14, desc[UR12][R14.64] ;  /* 0x0000000c0e0e7981 */ /* 0x000ea2000c1e1900 */
[----:B------:R-:W-:Y:S02]  /*0e70*/  IADD3.X R3, PT, PT, R15, UR5, RZ, P0, !PT ;  /* 0x000000050f037c10 */ /* 0x000fe400087fe4ff */
[----:B------:R-:W-:Y:S02]  /*0e80*/  PLOP3.LUT P0, PT, PT, PT, PT, 0x80, 0x8 ;  /* 0x000000000008781c */ /* 0x000fe40003f0f070 */
[----:B------:R-:W-:Y:S02]  /*0e90*/  @!P4 PLOP3.LUT P0, PT, P2, PT, PT, 0x80, 0x8 ;  /* 0x000000000008c81c */ /* 0x000fe4000170f070 */
[----:B------:R-:W-:Y:S02]  /*0ea0*/  IADD3 R6, P2, PT, R2, UR9, RZ ;  /* 0x0000000902067c10 */ /* 0x000fe4000ff5e0ff */
[----:B------:R-:W3:Y:S02]  /*0eb0*/  LDG.E R2, desc[UR12][R2.64] ;  /* 0x0000000c02027981 */ /* 0x000ee4000c1e1900 */
[----:B------:R-:W-:-:S02]  /*0ec0*/  IADD3.X R7, PT, PT, R3, UR5, RZ, P2, !PT ;  /* 0x0000000503077c10 */ /* 0x000fc400097fe4ff */
[----:B------:R-:W-:-:S03]  /*0ed0*/  IADD3 R12, P2, PT, R6, UR9, RZ ;  /* 0x00000009060c7c10 */ /* 0x000fc6000ff5e0ff */
[----:B------:R-:W4:Y:S01]  /*0ee0*/  LDG.E R6, desc[UR12][R6.64] ;  /* 0x0000000c06067981 */ /* 0x000f22000c1e1900 */
[----:B------:R-:W-:-:S05]  /*0ef0*/  IADD3.X R13, PT, PT, R7, UR5, RZ, P2, !PT ;  /* 0x00000005070d7c10 */ /* 0x000fca00097fe4ff */
[----:B------:R-:W4:Y:S01]  /*0f00*/  LDG.E R12, desc[UR12][R12.64] ;  /* 0x0000000c0c0c7981 */ /* 0x000f22000c1e1900 */
[----:B-----5:R-:W-:Y:S02]  /*0f10*/  FSETP.GT.AND P3, PT, R10, RZ, PT ;  /* 0x000000ff0a00720b */ /* 0x020fe40003f64000 */
[----:B------:R-:W-:Y:S02]  /*0f20*/  P2R R19, PR, RZ, 0x40 ;  /* 0x00000040ff137803 */ /* 0x000fe40000000000 */
[----:B------:R-:W-:-:S09]  /*0f30*/  PLOP3.LUT P2, PT, PT, PT, PT, 0x80, 0x8 ;  /* 0x000000000008781c */ /* 0x000fd20003f4f070 */
[----:B------:R-:W-:-:S05]  /*0f40*/  @!P3 FMUL R22, R10, 1.4426950216293334961 ;  /* 0x3fb8aa3b0a16b820 */ /* 0x000fca0000400000 */
[----:B------:R-:W-:-:S04]  /*0f50*/  @!P3 FSETP.GEU.AND P6, PT, R22, -126, PT ;  /* 0xc2fc00001600b80b */ /* 0x000fc80003fce000 */
[----:B------:R-:W-:Y:S01]  /*0f60*/  @!P3 PLOP3.LUT P2, PT, P6, PT, PT, 0x80, 0x8 ;  /* 0x000000000008b81c */ /* 0x000fe2000374f070 */
[----:B------:R-:W-:Y:S01]  /*0f70*/  @!P1 FMUL R17, R17, 0.5 ;  /* 0x3f00000011119820 */ /* 0x000fe20000400000 */
[----:B------:R-:W-:Y:S01]  /*0f80*/  ISETP.NE.AND P6, PT, R19, RZ, PT ;  /* 0x000000ff1300720c */ /* 0x000fe20003fc5270 */
[----:B------:R-:W-:Y:S02]  /*0f90*/  @!P0 FMUL R20, R20, 0.5 ;  /* 0x3f00000014148820 */ /* 0x000fe40000400000 */
[----:B------:R-:W0:Y:S08]  /*0fa0*/  @!P5 MUFU.EX2 R19, R17 ;  /* 0x000000110013d308 */ /* 0x000e300000000800 */
[----:B------:R-:W1:Y:S01]  /*0fb0*/  @!P4 MUFU.EX2 R21, R20 ;  /* 0x000000140015c308 */ /* 0x000e620000000800 */
[----:B------:R-:W-:Y:S01]  /*0fc0*/  @!P2 FMUL R22, R22, 0.5 ;  /* 0x3f0000001616a820 */ /* 0x000fe20000400000 */
[----:B------:R-:W-:-:S06]  /*0fd0*/  @P6 FADD R16, R18, 1 ;  /* 0x3f80000012106421 */ /* 0x000fcc0000000000 */
[----:B------:R-:W5:Y:S01]  /*0fe0*/  @!P3 MUFU.EX2 R23, R22 ;  /* 0x000000160017b308 */ /* 0x000f620000000800 */
[----:B0-----:R-:W-:Y:S01]  /*0ff0*/  @!P1 FMUL R19, R19, R19 ;  /* 0x0000001313139220 */ /* 0x001fe20000400000 */
[----:B------:R-:W-:Y:S01]  /*1000*/  @P5 FADD R19, R9, 1 ;  /* 0x3f80000009135421 */ /* 0x000fe20000000000 */
[----:B-1----:R-:W-:Y:S01]  /*1010*/  @!P0 FMUL R21, R21, R21 ;  /* 0x0000001515158220 */ /* 0x002fe20000400000 */
[----:B------:R-:W-:Y:S01]  /*1020*/  @P4 FADD R21, R0, 1 ;  /* 0x3f80000000154421 */ /* 0x000fe20000000000 */
[----:B------:R-:W-:Y:S01]  /*1030*/  UIADD3 UR6, UP0, UPT, UR6, 0x4, URZ ;  /* 0x0000000406067890 */ /* 0x000fe2000ff1e0ff */
[----:B-----5:R-:W-:Y:S01]  /*1040*/  @!P2 FMUL R23, R23, R23 ;  /* 0x000000171717a220 */ /* 0x020fe20000400000 */
[----:B------:R-:W-:Y:S02]  /*1050*/  @P3 FADD R23, R10, 1 ;  /* 0x3f8000000a173421 */ /* 0x000fe40000000000 */
[----:B------:R-:W-:Y:S01]  /*1060*/  UIADD3.X UR7, UPT, UPT, URZ, UR7, URZ, UP0, !UPT ;  /* 0x00000007ff077290 */ /* 0x000fe200087fe4ff */
[----:B--2---:R-:W-:-:S04]  /*1070*/  FFMA R11, R14, R16, R11 ;  /* 0x000000100e0b7223 */ /* 0x004fc8000000000b */
[----:B---3--:R-:W-:-:S04]  /*1080*/  FFMA R11, R2, R19, R11 ;  /* 0x00000013020b7223 */ /* 0x008fc8000000000b */
[----:B----4-:R-:W-:-:S04]  /*1090*/  FFMA R11, R6, R21, R11 ;  /* 0x00000015060b7223 */ /* 0x010fc8000000000b */
[----:B------:R-:W-:-:S07]  /*10a0*/  FFMA R11, R12, R23, R11 ;  /* 0x000000170c0b7223 */ /* 0x000fce000000000b */
.L_x_22:
[----:B------:R-:W-:Y:S05]  /*10b0*/  BRA.U !UP1, `(.L_x_19) ;  /* 0x0000000509347547 */ /* 0x000fea000b800000 */
[----:B------:R-:W-:Y:S02]  /*10c0*/  UISETP.NE.AND UP0, UPT, UR8, 0x1, UPT ;  /* 0x000000010800788c */ /* 0x000fe4000bf05270 */
[----:B------:R-:W-:-:S04]  /*10d0*/  ULOP3.LUT UR4, UR10, 0x1, URZ, 0xc0, !UPT ;  /* 0x000000010a047892 */ /* 0x000fc8000f8ec0ff */
[----:B------:R-:W-:-:S03]  /*10e0*/  UISETP.NE.U32.AND UP1, UPT, UR4, 0x1, UPT ;  /* 0x000000010400788c */ /* 0x000fc6000bf25070 */
[----:B------:R-:W-:Y:S08]  /*10f0*/  BRA.U !UP0, `(.L_x_23) ;  /* 0x0000000108b87547 */ /* 0x000ff0000b800000 */
[----:B------:R-:W0:Y:S01]  /*1100*/  LDCU UR5, c[0x0][0x39c] ;  /* 0x00007380ff0577ac */ /* 0x000e220008000800 */
[----:B------:R-:W1:Y:S01]  /*1110*/  LDCU.64 UR10, c[0x0][0x380] ;  /* 0x00007000ff0a77ac */ /* 0x000e620008000a00 */
[----:B0-----:R-:W-:Y:S02]  /*1120*/  UIMAD.WIDE.U32 UR8, UR6, UR5, URZ ;  /* 0x00000005060872a5 */ /* 0x001fe4000f8e00ff */
[----:B------:R-:W-:-:S04]  /*1130*/  UIMAD UR4, UR7, UR5, URZ ;  /* 0x00000005070472a4 */ /* 0x000fc8000f8e02ff */
[----:B------:R-:W-:Y:S01]  /*1140*/  UIADD3 UR4, UPT, UPT, UR4, UR9, URZ ;  /* 0x0000000904047290 */ /* 0x000fe2000fffe0ff */
[----:B------:R-:W-:Y:S01]  /*1150*/  IADD3 R0, P0, PT, R4, UR8, RZ ;  /* 0x0000000804007c10 */ /* 0x000fe2000ff1e0ff */
[----:B------:R-:W-:Y:S02]  /*1160*/  USHF.L.U32 UR9, UR5, 0x2, URZ ;  /* 0x0000000205097899 */ /* 0x000fe400080006ff */
[----:B------:R-:W-:Y:S02]  /*1170*/  USHF.R.U32.HI UR5, URZ, 0x1e, UR5 ;  /* 0x0000001eff057899 */ /* 0x000fe40008011605 */
[----:B------:R-:W-:Y:S01]  /*1180*/  IMAD.X R3, RZ, RZ, UR4, P0 ;  /* 0x00000004ff037e24 */ /* 0x000fe200080e06ff */
[----:B-1----:R-:W-:-:S04]  /*1190*/  LEA R2, P0, R0, UR10, 0x2 ;  /* 0x0000000a00027c11 */ /* 0x002fc8000f8010ff */
[----:B------:R-:W-:Y:S01]  /*11a0*/  LEA.HI.X R3, R0, UR11, R3, 0x2, P0 ;  /* 0x0000000b00037c11 */ /* 0x000fe200080f1403 */
[----:B------:R-:W0:Y:S01]  /*11b0*/  LDCU.64 UR10, c[0x0][0x388] ;  /* 0x00007100ff0a77ac */ /* 0x000e220008000a00 */
[----:B------:R-:W-:-:S03]  /*11c0*/  IADD3 R12, P0, PT, R2, UR9, RZ ;  /* 0x00000009020c7c10 */ /* 0x000fc6000ff1e0ff */
[----:B------:R-:W2:Y:S01]  /*11d0*/  LDG.E R9, desc[UR12][R2.64] ;  /* 0x0000000c02097981 */ /* 0x000ea2000c1e1900 */
[----:B------:R-:W-:-:S05]  /*11e0*/  IADD3.X R13, PT, PT, R3, UR5, RZ, P0, !PT ;  /* 0x00000005030d7c10 */ /* 0x000fca00087fe4ff */
[----:B------:R-:W3:Y:S01]  /*11f0*/  LDG.E R12, desc[UR12][R12.64] ;  /* 0x0000000c0c0c7981 */ /* 0x000ee2000c1e1900 */
[----:B------:R-:W-:-:S04]  /*1200*/  IADD3 R0, P0, PT, R5, UR8, RZ ;  /* 0x0000000805007c10 */ /* 0x000fc8000ff1e0ff */
[----:B------:R-:W-:Y:S02]  /*1210*/  IADD3.X R7, PT, PT, R8, UR4, RZ, P0, !PT ;  /* 0x0000000408077c10 */ /* 0x000fe400087fe4ff */
[----:B0-----:R-:W-:-:S04]  /*1220*/  LEA R6, P0, R0, UR10, 0x2 ;  /* 0x0000000a00067c11 */ /* 0x001fc8000f8010ff */
[----:B------:R-:W-:Y:S02]  /*1230*/  LEA.HI.X R7, R0, UR11, R7, 0x2, P0 ;  /* 0x0000000b00077c11 */ /* 0x000fe400080f1407 */
[----:B------:R-:W-:-:S03]  /*1240*/  IADD3 R14, P0, PT, R6, UR9, RZ ;  /* 0x00000009060e7c10 */ /* 0x000fc6000ff1e0ff */
[----:B------:R0:W4:Y:S01]  /*1250*/  LDG.E R6, desc[UR12][R6.64] ;  /* 0x0000000c06067981 */ /* 0x000122000c1e1900 */
[----:B------:R-:W-:-:S05]  /*1260*/  IADD3.X R15, PT, PT, R7, UR5, RZ, P0, !PT ;  /* 0x00000005070f7c10 */ /* 0x000fca00087fe4ff */
[----:B------:R-:W5:Y:S01]  /*1270*/  LDG.E R14, desc[UR12][R14.64] ;  /* 0x0000000c0e0e7981 */ /* 0x000f62000c1e1900 */
[----:B------:R-:W-:Y:S01]  /*1280*/  PLOP3.LUT P0, PT, PT, PT, PT, 0x80, 0x8 ;  /* 0x000000000008781c */ /* 0x000fe20003f0f070 */
[----:B------:R-:W-:-:S04]  /*1290*/  UIADD3 UR6, UP0, UPT, UR6, 0x2, URZ ;  /* 0x0000000206067890 */ /* 0x000fc8000ff1e0ff */
[----:B------:R-:W-:Y:S01]  /*12a0*/  UIADD3.X UR7, UPT, UPT, URZ, UR7, URZ, UP0, !UPT ;  /* 0x00000007ff077290 */ /* 0x000fe200087fe4ff */
[----:B--2---:R-:W-:Y:S02]  /*12b0*/  FSETP.GT.AND P2, PT, R9, RZ, PT ;  /* 0x000000ff0900720b */ /* 0x004fe40003f44000 */
[----:B---3--:R-:W-:-:S11]  /*12c0*/  FSETP.GT.AND P3, PT, R12, RZ, PT ;  /* 0x000000ff0c00720b */ /* 0x008fd60003f64000 */
[----:B------:R-:W-:-:S05]  /*12d0*/  @!P2 FMUL R0, R9, 1.4426950216293334961 ;  /* 0x3fb8aa3b0900a820 */ /* 0x000fca0000400000 */
[----:B------:R-:W-:Y:S01]  /*12e0*/  @!P2 FSETP.GEU.AND P1, PT, R0, -126, PT ;  /* 0xc2fc00000000a80b */ /* 0x000fe20003f2e000 */
[----:B------:R-:W-:-:S03]  /*12f0*/  @!P3 FMUL R3, R12, 1.4426950216293334961 ;  /* 0x3fb8aa3b0c03b820 */ /* 0x000fc60000400000 */
        /* <DEDUP_REMOVED lines=9> */
[----:B------:R-:W-:-:S04]  /*1390*/  @P2 FADD R2, R9, 1 ;  /* 0x3f80000009022421 */ /* 0x000fc80000000000 */
[----:B----4-:R-:W-:Y:S01]  /*13a0*/  FFMA R11, R6, R2, R11 ;  /* 0x00000002060b7223 */ /* 0x010fe2000000000b */
[----:B0-----:R-:W-:Y:S01]  /*13b0*/  @!P1 FMUL R7, R7, R7 ;  /* 0x0000000707079220 */ /* 0x001fe20000400000 */
[----:B------:R-:W-:-:S04]  /*13c0*/  @P3 FADD R7, R12, 1 ;  /* 0x3f8000000c073421 */ /* 0x000fc80000000000 */
[----:B-----5:R-:W-:-:S07]  /*13d0*/  FFMA R11, R14, R7, R11 ;  /* 0x000000070e0b7223 */ /* 0x020fce000000000b */
.L_x_23:
[----:B------:R-:W-:Y:S05]  /*13e0*/  BRA.U UP1, `(.L_x_19) ;  /* 0x0000000101687547 */ /* 0x000fea000b800000 */
[----:B------:R-:W0:Y:S01]  /*13f0*/  LDCU UR8, c[0x0][0x39c] ;  /* 0x00007380ff0877ac */ /* 0x000e220008000800 */
[----:B------:R-:W1:Y:S01]  /*1400*/  LDCU.64 UR10, c[0x0][0x380] ;  /* 0x00007000ff0a77ac */ /* 0x000e620008000a00 */
[----:B0-----:R-:W-:Y:S02]  /*1410*/  UIMAD.WIDE.U32 UR4, UR6, UR8, URZ ;  /* 0x00000008060472a5 */ /* 0x001fe4000f8e00ff */
[----:B------:R-:W-:Y:S01]  /*1420*/  UIMAD UR7, UR7, UR8, URZ ;  /* 0x00000008070772a4 */ /* 0x000fe2000f8e02ff */
[----:B------:R-:W0:Y:S03]  /*1430*/  LDCU.64 UR8, c[0x0][0x388] ;  /* 0x00007100ff0877ac */ /* 0x000e260008000a00 */
[----:B------:R-:W-:Y:S01]  /*1440*/  IADD3 R0, P0, PT, R4, UR4, RZ ;  /* 0x0000000404007c10 */ /* 0x000fe2000ff1e0ff */
[----:B------:R-:W-:-:S06]  /*1450*/  UIADD3 UR7, UPT, UPT, UR5, UR7, URZ ;  /* 0x0000000705077290 */ /* 0x000fcc000fffe0ff */
[----:B------:R-:W-:Y:S01]  /*1460*/  IMAD.X R3, RZ, RZ, UR7, P0 ;  /* 0x00000007ff037e24 */ /* 0x000fe200080e06ff */
[----:B-1----:R-:W-:-:S04]  /*1470*/  LEA R2, P0, R0, UR10, 0x2 ;  /* 0x0000000a00027c11 */ /* 0x002fc8000f8010ff */
[----:B------:R-:W-:-:S06]  /*1480*/  LEA.HI.X R3, R0, UR11, R3, 0x2, P0 ;  /* 0x0000000b00037c11 */ /* 0x000fcc00080f1403 */
[----:B------:R-:W2:Y:S01]  /*1490*/  LDG.E R3, desc[UR12][R2.64] ;  /* 0x0000000c02037981 */ /* 0x000ea2000c1e1900 */
[----:B------:R-:W-:-:S04]  /*14a0*/  IADD3 R0, P0, PT, R5, UR4, RZ ;  /* 0x0000000405007c10 */ /* 0x000fc8000ff1e0ff */
[----:B------:R-:W-:Y:S02]  /*14b0*/  IADD3.X R7, PT, PT, R8, UR7, RZ, P0, !PT ;  /* 0x0000000708077c10 */ /* 0x000fe400087fe4ff */
[----:B0-----:R-:W-:-:S04]  /*14c0*/  LEA R6, P0, R0, UR8, 0x2 ;  /* 0x0000000800067c11 */ /* 0x001fc8000f8010ff */
        /* <DEDUP_REMOVED lines=12> */
.L_x_19:
[----:B------:R-:W0:Y:S01]  /*1590*/  LDC.64 R2, c[0x0][0x390] ;  /* 0x0000e400ff027b82 */ /* 0x000e220000000a00 */
[----:B------:R-:W1:Y:S02]  /*15a0*/  LDCU UR4, c[0x0][0x39c] ;  /* 0x00007380ff0477ac */ /* 0x000e640008000800 */
[----:B-1----:R-:W-:-:S04]  /*15b0*/  IMAD R5, R4, UR4, R5 ;  /* 0x0000000404057c24 */ /* 0x002fc8000f8e0205 */
[----:B0-----:R-:W-:-:S05]  /*15c0*/  IMAD.WIDE R2, R5, 0x4, R2 ;  /* 0x0000000405027825 */ /* 0x001fca00078e0202 */
[----:B------:R-:W-:Y:S01]  /*15d0*/  STG.E desc[UR12][R2.64], R11 ;  /* 0x0000000b02007986 */ /* 0x000fe2000c10190c */
[----:B------:R-:W-:Y:S05]  /*15e0*/  EXIT ;  /* 0x000000000000794d */ /* 0x000fea0003800000 */
.L_x_24:
        /* <DEDUP_REMOVED lines=9> */
.L_x_39:


//--------------------- .text._Z11denominatorPKfS0_Pfii --------------------------
	.section	.text._Z11denominatorPKfS0_Pfii,"ax",@progbits
	.align	128
        .global         _Z11denominatorPKfS0_Pfii
        .type           _Z11denominatorPKfS0_Pfii,@function
        .size           _Z11denominatorPKfS0_Pfii,(.L_x_40 - _Z11denominatorPKfS0_Pfii)
        .other          _Z11denominatorPKfS0_Pfii,@"STO_CUDA_ENTRY STV_DEFAULT"
_Z11denominatorPKfS0_Pfii:
.text._Z11denominatorPKfS0_Pfii:
[----:B------:R-:W-:Y:S01]  /*0000*/  LDC R1, c[0x0][0x37c] ;  /* 0x0000df00ff017b82 */ /* 0x000fe20000000800 */
[----:B------:R-:W0:Y:S07]  /*0010*/  S2R R3, SR_TID.X ;  /* 0x0000000000037919 */ /* 0x000e2e0000002100 */
[----:B------:R-:W0:Y:S01]  /*0020*/  S2UR UR4, SR_CTAID.X ;  /* 0x00000000000479c3 */ /* 0x000e220000002500 */
[----:B------:R-:W1:Y:S07]  /*0030*/  LDCU UR5, c[0x0][0x398] ;  /* 0x00007300ff0577ac */ /* 0x000e6e0008000800 */
[----:B------:R-:W0:Y:S02]  /*0040*/  LDC R0, c[0x0][0x360] ;  /* 0x0000d800ff007b82 */ /* 0x000e240000000800 */
[----:B0-----:R-:W-:-:S05]  /*0050*/  IMAD R0, R0, UR4, R3 ;  /* 0x0000000400007c24 */ /* 0x001fca000f8e0203 */
[----:B-1----:R-:W-:-:S13]  /*0060*/  ISETP.GE.AND P0, PT, R0, UR5, PT ;  /* 0x0000000500007c0c */ /* 0x002fda000bf06270 */
[----:B------:R-:W-:Y:S05]  /*0070*/  @P0 EXIT ;  /* 0x000000000000094d */ /* 0x000fea0003800000 */
[----:B------:R-:W0:Y:S01]  /*0080*/  LDCU UR4, c[0x0][0x39c] ;  /* 0x00007380ff0477ac */ /* 0x000e220008000800 */
[----:B------:R-:W-:Y:S01]  /*0090*/  HFMA2 R10, -RZ, RZ, 0, 0 ;  /* 0x00000000ff0a7431 */ /* 0x000fe200000001ff */
[----:B------:R-:W1:Y:S01]  /*00a0*/  LDCU.64 UR14, c[0x0][0x358] ;  /* 0x00006b00ff0e77ac */ /* 0x000e620008000a00 */
[----:B0-----:R-:W-:-:S09]  /*00b0*/  UISETP.GE.AND UP0, UPT, UR4, 0x1, UPT ;  /* 0x000000010400788c */ /* 0x001fd2000bf06270 */
[----:B-1----:R-:W-:Y:S05]  /*00c0*/  BRA.U !UP0, `(.L_x_25) ;  /* 0x00000011081c7547 */ /* 0x002fea000b800000 */
[----:B------:R-:W-:Y:S02]  /*00d0*/  UISETP.GE.U32.AND UP1, UPT, UR4, 0x8, UPT ;  /* 0x000000080400788c */ /* 0x000fe4000bf26070 */
[----:B------:R-:W-:Y:S01]  /*00e0*/  IMAD R5, R0, UR4, RZ ;  /* 0x0000000400057c24 */ /* 0x000fe2000f8e02ff */
[----:B------:R-:W-:Y:S01]  /*00f0*/  ULOP3.LUT UR12, UR4, 0x7, URZ, 0xc0, !UPT ;  /* 0x00000007040c7892 */ /* 0x000fe2000f8ec0ff */
[----:B------:R-:W-:Y:S01]  /*0100*/  IMAD.MOV.U32 R10, RZ, RZ, RZ ;  /* 0x000000ffff0a7224 */ /* 0x000fe200078e00ff */
[----:B------:R-:W-:Y:S02]  /*0110*/  MOV R6, RZ ;  /* 0x000000ff00067202 */ /* 0x000fe40000000f00 */
[----:B------:R-:W-:Y:S02]  /*0120*/  UISETP.NE.AND UP0, UPT, UR12, URZ, UPT ;  /* 0x000000ff0c00728c */ /* 0x000fe4000bf05270 */
[----:B------:R-:W-:Y:S09]  /*0130*/  BRA.U !UP1, `(.L_x_26) ;  /* 0x0000000909247547 */ /* 0x000ff2000b800000 */
[----:B------:R-:W0:Y:S01]  /*0140*/  LDCU.128 UR8, c[0x0][0x380] ;  /* 0x00007000ff0877ac */ /* 0x000e220008000c00 */
[----:B------:R-:W-:Y:S01]  /*0150*/  IMAD.MOV.U32 R10, RZ, RZ, RZ ;  /* 0x000000ffff0a7224 */ /* 0x000fe200078e00ff */
[----:B------:R-:W-:Y:S01]  /*0160*/  MOV R4, R5 ;  /* 0x0000000500047202 */ /* 0x000fe20000000f00 */
[----:B------:R-:W-:-:S06]  /*0170*/  ULOP3.LUT UR4, UR4, 0x7ffffff8, URZ, 0xc0, !UPT ;  /* 0x7ffffff804047892 */ /* 0x000fcc000f8ec0ff */
[----:B------:R-:W-:Y:S01]  /*0180*/  IMAD.U32 R6, RZ, RZ, UR4 ;  /* 0x00000004ff067e24 */ /* 0x000fe2000f8e00ff */
[----:B0-----:R-:W-:Y:S02]  /*0190*/  UIADD3 UR5, UP2, UPT, UR10, 0x10, URZ ;  /* 0x000000100a057890 */ /* 0x001fe4000ff5e0ff */
[----:B------:R-:W-:Y:S02]  /*01a0*/  UIADD3 UR7, UP1, UPT, UR8, 0x10, URZ ;  /* 0x0000001008077890 */ /* 0x000fe4000ff3e0ff */
[----:B------:R-:W-:Y:S02]  /*01b0*/  UIADD3.X UR6, UPT, UPT, URZ, UR11, URZ, UP2, !UPT ;  /* 0x0000000bff067290 */ /* 0x000fe400097fe4ff */
[----:B------:R-:W-:Y:S01]  /*01c0*/  MOV R18, UR5 ;  /* 0x0000000500127c02 */ /* 0x000fe20008000f00 */
[----:B------:R-:W-:Y:S02]  /*01d0*/  UIADD3 UR10, UPT, UPT, -UR4, URZ, URZ ;  /* 0x000000ff040a7290 */ /* 0x000fe4000fffe1ff */
[----:B------:R-:W-:Y:S01]  /*01e0*/  UIADD3.X UR8, UPT, UPT, URZ, UR9, URZ, UP1, !UPT ;  /* 0x00000009ff087290 */ /* 0x000fe20008ffe4ff */
[----:B------:R-:W-:-:S11]  /*01f0*/  IMAD.U32 R21, RZ, RZ, UR6 ;  /* 0x00000006ff157e24 */ /* 0x000fd6000f8e00ff */
.L_x_27:
[----:B------:R-:W-:Y:S01]  /*0200*/  MOV R2, UR7 ;  /* 0x0000000700027c02 */ /* 0x000fe20008000f00 */
[----:B------:R-:W-:-:S04]  /*0210*/  IMAD.U32 R3, RZ, RZ, UR8 ;  /* 0x00000008ff037e24 */ /* 0x000fc8000f8e00ff */
[----:B------:R-:W-:-:S05]  /*0220*/  IMAD.WIDE R2, R4, 0x4, R2 ;  /* 0x0000000404027825 */ /* 0x000fca00078e0202 */
[----:B------:R-:W2:Y:S04]  /*0230*/  LDG.E R19, desc[UR14][R2.64+-0x10] ;  /* 0xfffff00e02137981 */ /* 0x000ea8000c1e1900 */
[----:B------:R-:W3:Y:S04]  /*0240*/  LDG.E R13, desc[UR14][R2.64+-0xc] ;  /* 0xfffff40e020d7981 */ /* 0x000ee8000c1e1900 */
[----:B------:R-:W4:Y:S04]  /*0250*/  LDG.E R15, desc[UR14][R2.64+-0x8] ;  /* 0xfffff80e020f7981 */ /* 0x000f28000c1e1900 */
[----:B------:R-:W5:Y:S01]  /*0260*/  LDG.E R16, desc[UR14][R2.64+-0x4] ;  /* 0xfffffc0e02107981 */ /* 0x000f62000c1e1900 */
[----:B------:R-:W-:-:S03]  /*0270*/  PLOP3.LUT P6, PT, PT, PT, PT, 0x80, 0x8 ;  /* 0x000000000008781c */ /* 0x000fc60003fcf070 */
[----:B------:R-:W5:Y:S01]  /*0280*/  LDG.E R11, desc[UR14][R2.64+0xc] ;  /* 0x00000c0e020b7981 */ /* 0x000f62000c1e1900 */
[----:B--2---:R-:W-:Y:S02]  /*0290*/  FSETP.GT.AND P3, PT, R19, RZ, PT ;  /* 0x000000ff1300720b */ /* 0x004fe40003f64000 */
[----:B---3--:R-:W-:Y:S02]  /*02a0*/  FSETP.GT.AND P5, PT, R13, RZ, PT ;  /* 0x000000ff0d00720b */ /* 0x008fe40003fa4000 */
[----:B------:R-:W-:Y:S02]  /*02b0*/  P2R R7, PR, RZ, 0x8 ;  /* 0x00000008ff077803 */ /* 0x000fe40000000000 */
[----:B----4-:R-:W-:Y:S02]  /*02c0*/  FSETP.GT.AND P4, PT, R15, RZ, PT ;  /* 0x000000ff0f00720b */ /* 0x010fe40003f84000 */
[----:B------:R-:W-:-:S05]  /*02d0*/  P2R R8, PR, RZ, 0x20 ;  /* 0x00000020ff087803 */ /* 0x000fca0000000000 */
[----:B------:R-:W-:Y:S02]  /*02e0*/  @!P3 FMUL R12, R19, 1.4426950216293334961 ;  /* 0x3fb8aa3b130cb820 */ /* 0x000fe40000400000 */
[----:B------:R-:W-:-:S03]  /*02f0*/  @!P5 FMUL R17, R13, 1.4426950216293334961 ;  /* 0x3fb8aa3b0d11d820 */ /* 0x000fc60000400000 */
[----:B------:R-:W-:Y:S01]  /*0300*/  @!P3 FSETP.GEU.AND P0, PT, R12, -126, PT ;  /* 0xc2fc00000c00b80b */ /* 0x000fe20003f0e000 */
[----:B------:R-:W-:-:S03]  /*0310*/  @!P4 FMUL R20, R15, 1.4426950216293334961 ;  /* 0x3fb8aa3b0f14c820 */ /* 0x000fc60000400000 */
[----:B------:R-:W-:Y:S02]  /*0320*/  @!P3 PLOP3.LUT P6, PT, P0, PT, PT, 0x80, 0x8 ;  /* 0x000000000008b81c */ /* 0x000fe400007cf070 */
[----:B------:R-:W-:Y:S02]  /*0330*/  @!P5 FSETP.GEU.AND P1, PT, R17, -126, PT ;  /* 0xc2fc00001100d80b */ /* 0x000fe40003f2e000 */
[----:B------:R-:W-:Y:S02]  /*0340*/  P2R R9, PR, RZ, 0x40 ;  /* 0x00000040ff097803 */ /* 0x000fe40000000000 */
[----:B-----5:R-:W-:Y:S02]  /*0350*/  FSETP.GT.AND P6, PT, R16, RZ, PT ;  /* 0x000000ff1000720b */ /* 0x020fe40003fc4000 */
[----:B------:R-:W-:Y:S02]  /*0360*/  @!P4 FSETP.GEU.AND P2, PT, R20, -126, PT ;  /* 0xc2fc00001400c80b */ /* 0x000fe40003f4e000 */
[----:B------:R-:W-:-:S02]  /*0370*/  PLOP3.LUT P0, PT, PT, PT, PT, 0x80, 0x8 ;  /* 0x000000000008781c */ /* 0x000fc40003f0f070 */
[----:B------:R-:W-:Y:S02]  /*0380*/  @!P5 PLOP3.LUT P0, PT, P1, PT, PT, 0x80, 0x8 ;  /* 0x000000000008d81c */ /* 0x000fe40000f0f070 */
[----:B------:R-:W-:Y:S02]  /*0390*/  ISETP.NE.AND P5, PT, R9, RZ, PT ;  /* 0x000000ff0900720c */ /* 0x000fe40003fa5270 */
[----:B------:R-:W-:Y:S01]  /*03a0*/  PLOP3.LUT P1, PT, PT, PT, PT, 0x80, 0x8 ;  /* 0x000000000008781c */ /* 0x000fe20003f2f070 */
[----:B------:R-:W2:Y:S01]  /*03b0*/  LDG.E R9, desc[UR14][R2.64] ;  /* 0x0000000e02097981 */ /* 0x000ea2000c1e1900 */
[----:B------:R-:W-:Y:S01]  /*03c0*/  @!P4 PLOP3.LUT P1, PT, P2, PT, PT, 0x80, 0x8 ;  /* 0x000000000008c81c */ /* 0x000fe2000172f070 */
[----:B------:R-:W-:Y:S01]  /*03d0*/  @!P6 FMUL R23, R16, 1.4426950216293334961 ;  /* 0x3fb8aa3b1017e820 */ /* 0x000fe20000400000 */
[----:B------:R-:W-:-:S04]  /*03e0*/  PLOP3.LUT P2, PT, PT, PT, PT, 0x80, 0x8 ;  /* 0x000000000008781c */ /* 0x000fc80003f4f070 */
[----:B------:R-:W-:-:S03]  /*03f0*/  @!P6 FSETP.GEU.AND P3, PT, R23, -126, PT ;  /* 0xc2fc00001700e80b */ /* 0x000fc60003f6e000 */
[----:B------:R-:W-:Y:S01]  /*0400*/  @!P5 FMUL R12, R12, 0.5 ;  /* 0x3f0000000c0cd820 */ /* 0x000fe20000400000 */
[----:B------:R-:W-:Y:S02]  /*0410*/  @!P6 PLOP3.LUT P2, PT, P3, PT, PT, 0x80, 0x8 ;  /* 0x000000000008e81c */ /* 0x000fe40001f4f070 */
[----:B------:R-:W-:Y:S02]  /*0420*/  ISETP.NE.AND P3, PT, R7, RZ, PT ;  /* 0x000000ff0700720c */ /* 0x000fe40003f65270 */
[----:B------:R-:W3:Y:S11]  /*0430*/  LDG.E R7, desc[UR14][R2.64+0x8] ;  /* 0x0000080e02077981 */ /* 0x000ef6000c1e1900 */
[----:B------:R-:W0:Y:S02]  /*0440*/  @!P3 MUFU.EX2 R14, R12 ;  /* 0x0000000c000eb308 */ /* 0x000e240000000800 */
[----:B0-----:R-:W-:Y:S01]  /*0450*/  @!P5 FMUL R14, R14, R14 ;  /* 0x0000000e0e0ed220 */ /* 0x001fe20000400000 */
[----:B------:R-:W-:-:S02]  /*0460*/  ISETP.NE.AND P5, PT, R8, RZ, PT ;  /* 0x000000ff0800720c */ /* 0x000fc40003fa5270 */
[----:B------:R0:W4:Y:S01]  /*0470*/  LDG.E R8, desc[UR14][R2.64+0x4] ;  /* 0x0000040e02087981 */ /* 0x000122000c1e1900 */
[----:B------:R-:W-:Y:S01]  /*0480*/  @!P2 FMUL R23, R23, 0.5 ;  /* 0x3f0000001717a820 */ /* 0x000fe20000400000 */
[----:B------:R-:W-:-:S03]  /*0490*/  @!P0 FMUL R17, R17, 0.5 ;  /* 0x3f00000011118820 */ /* 0x000fc60000400000 */
[----:B------:R-:W1:Y:S08]  /*04a0*/  @!P6 MUFU.EX2 R24, R23 ;  /* 0x000000170018e308 */ /* 0x000e700000000800 */
[----:B------:R-:W5:Y:S01]  /*04b0*/  @!P5 MUFU.EX2 R12, R17 ;  /* 0x00000011000cd308 */ /* 0x000f620000000800 */
[----:B------:R-:W-:Y:S01]  /*04c0*/  @P3 FADD R19, R19, 1 ;  /* 0x3f80000013133421 */ /* 0x000fe20000000000 */
[----:B------:R-:W-:Y:S01]  /*04d0*/  @!P3 MOV R19, R14 ;  /* 0x0000000e0013b202 */ /* 0x000fe20000000f00 */
[----:B------:R-:W-:Y:S01]  /*04e0*/  @!P1 FMUL R20, R20, 0.5 ;  /* 0x3f00000014149820 */ /* 0x000fe20000400000 */
[----:B-1----:R-:W-:-:S04]  /*04f0*/  @!P2 FMUL R24, R24, R24 ;  /* 0x000000181818a220 */ /* 0x002fc80000400000 */
[----:B------:R-:W1:Y:S01]  /*0500*/  @!P4 MUFU.EX2 R22, R20 ;  /* 0x000000140016c308 */ /* 0x000e620000000800 */
[----:B-----5:R-:W-:Y:S01]  /*0510*/  @!P0 FMUL R12, R12, R12 ;  /* 0x0000000c0c0c8220 */ /* 0x020fe20000400000 */
[----:B------:R-:W-:Y:S01]  /*0520*/  @P5 FADD R12, R13, 1 ;  /* 0x3f8000000d0c5421 */ /* 0x000fe20000000000 */
[----:B------:R-:W-:Y:S01]  /*0530*/  @!P6 MOV R13, R24 ;  /* 0x00000018000de202 */ /* 0x000fe20000000f00 */
[----:B------:R-:W-:Y:S01]  /*0540*/  @P6 FADD R13, R16, 1 ;  /* 0x3f800000100d6421 */ /* 0x000fe20000000000 */
[----:B-1----:R-:W-:-:S04]  /*0550*/  @!P1 FMUL R22, R22, R22 ;  /* 0x0000001616169220 */ /* 0x002fc80000400000 */
[----:B------:R-:W-:Y:S02]  /*0560*/  @!P4 IMAD.MOV.U32 R14, RZ, RZ, R22 ;  /* 0x000000ffff0ec224 */ /* 0x000fe400078e0016 */
[----:B------:R-:W-:Y:S01]  /*0570*/  @P4 FADD R14, R15, 1 ;  /* 0x3f8000000f0e4421 */ /* 0x000fe20000000000 */
[C---:B--2---:R-:W-:Y:S02]  /*0580*/  FSETP.GT.AND P3, PT, R9.reuse, RZ, PT ;  /* 0x000000ff0900720b */ /* 0x044fe40003f64000 */
[----:B------:R-:W-:Y:S02]  /*0590*/  FSETP.GT.AND P0, PT, R9, RZ, PT ;  /* 0x000000ff0900720b */ /* 0x000fe40003f04000 */
[----:B------:R-:W-:-:S04]  /*05a0*/  P2R R17, PR, RZ, 0x8 ;  /* 0x00000008ff117803 */ /* 0x000fc80000000000 */
[----:B------:R-:W-:-:S07]  /*05b0*/  ISETP.NE.AND P6, PT, R17, RZ, PT ;  /* 0x000000ff1100720c */ /* 0x000fce0003fc5270 */
[----:B0-----:R-:W-:Y:S01]  /*05c0*/  @!P0 FMUL R2, R9, 1.4426950216293334961 ;  /* 0x3fb8aa3b09028820 */ /* 0x001fe20000400000 */
[----:B---3--:R-:W-:Y:S02]  /*05d0*/  FSETP.GT.AND P1, PT, R7, RZ, PT ;  /* 0x000000ff0700720b */ /* 0x008fe40003f24000 */
[----:B------:R-:W-:-:S03]  /*05e0*/  PLOP3.LUT P0, PT, PT, PT, PT, 0x80, 0x8 ;  /* 0x000000000008781c */ /* 0x000fc60003f0f070 */
[----:B------:R-:W-:-:S04]  /*05f0*/  @!P6 FSETP.GEU.AND P2, PT, R2, -126, PT ;  /* 0xc2fc00000200e80b */ /* 0x000fc80003f4e000 */
[----:B------:R-:W-:Y:S02]  /*0600*/  @!P6 PLOP3.LUT P0, PT, P2, PT, PT, 0x80, 0x8 ;  /* 0x000000000008e81c */ /* 0x000fe4000170f070 */
[----:B------:R-:W-:Y:S02]  /*0610*/  FSETP.GT.AND P6, PT, R11, RZ, PT ;  /* 0x000000ff0b00720b */ /* 0x000fe40003fc4000 */
[----:B------:R-:W-:Y:S01]  /*0620*/  @!P1 FMUL R15, R7, 1.4426950216293334961 ;  /* 0x3fb8aa3b070f9820 */ /* 0x000fe20000400000 */
[----:B----4-:R-:W-:-:S10]  /*0630*/  FSETP.GT.AND P3, PT, R8, RZ, PT ;  /* 0x000000ff0800720b */ /* 0x010fd40003f64000 */
[----:B------:R-:W-:Y:S01]  /*0640*/  @!P6 FMUL R16, R11, 1.4426950216293334961 ;  /* 0x3fb8aa3b0b10e820 */ /* 0x000fe20000400000 */
[----:B------:R-:W-:Y:S02]  /*0650*/  @!P1 FSETP.GEU.AND P5, PT, R15, -126, PT ;  /* 0xc2fc00000f00980b */ /* 0x000fe40003fae000 */
[----:B------:R-:W-:Y:S01]  /*0660*/  P2R R3, PR, RZ, 0x1 ;  /* 0x00000001ff037803 */ /* 0x000fe20000000000 */
[----:B------:R-:W-:Y:S01]  /*0670*/  @!P3 FMUL R20, R8, 1.4426950216293334961 ;  /* 0x3fb8aa3b0814b820 */ /* 0x000fe20000400000 */
[----:B------:R-:W-:-:S04]  /*0680*/  PLOP3.LUT P2, PT, PT, PT, PT, 0x80, 0x8 ;  /* 0x000000000008781c */ /* 0x000fc80003f4f070 */
[----:B------:R-:W-:Y:S02]  /*0690*/  @!P3 FSETP.GEU.AND P4, PT, R20, -126, PT ;  /* 0xc2fc00001400b80b */ /* 0x000fe40003f8e000 */
[----:B------:R-:W-:Y:S02]  /*06a0*/  @!P6 FSETP.GEU.AND P0, PT, R16, -126, PT ;  /* 0xc2fc00001000e80b */ /* 0x000fe40003f0e000 */
[----:B------:R-:W-:Y:S02]  /*06b0*/  @!P3 PLOP3.LUT P2, PT, P4, PT, PT, 0x80, 0x8 ;  /* 0x000000000008b81c */ /* 0x000fe4000274f070 */
[----:B------:R-:W-:Y:S02]  /*06c0*/  PLOP3.LUT P4, PT, PT, PT, PT, 0x80, 0x8 ;  /* 0x000000000008781c */ /* 0x000fe40003f8f070 */
[----:B------:R-:W-:Y:S02]  /*06d0*/  @!P1 PLOP3.LUT P4, PT, P5, PT, PT, 0x80, 0x8 ;  /* 0x000000000008981c */ /* 0x000fe40002f8f070 */
[----:B------:R-:W-:-:S02]  /*06e0*/  PLOP3.LUT P5, PT, PT, PT, PT, 0x80, 0x8 ;  /* 0x000000000008781c */ /* 0x000fc40003faf070 */
[----:B------:R-:W-:Y:S02]  /*06f0*/  @!P6 PLOP3.LUT P5, PT, P0, PT, PT, 0x80, 0x8 ;  /* 0x000000000008e81c */ /* 0x000fe400007af070 */
[----:B------:R-:W-:Y:S02]  /*0700*/  ISETP.NE.AND P0, PT, R3, RZ, PT ;  /* 0x000000ff0300720c */ /* 0x000fe40003f05270 */
[----:B------:R-:W-:Y:S02]  /*0710*/  P2R R22, PR, RZ, 0x8 ;  /* 0x00000008ff167803 */ /* 0x000fe40000000000 */
[----:B------:R-:W-:Y:S02]  /*0720*/  ISETP.NE.AND P3, PT, R17, RZ, PT ;  /* 0x000000ff1100720c */ /* 0x000fe40003f65270 */
[----:B------:R-:W-:-:S07]  /*0730*/  MOV R3, R21 ;  /* 0x0000001500037202 */ /* 0x000fce0000000f00 */
[----:B------:R-:W-:-:S04]  /*0740*/  @!P0 FMUL R2, R2, 0.5 ;  /* 0x3f00000002028820 */ /* 0x000fc80000400000 */
[----:B------:R0:W1:Y:S02]  /*0750*/  @!P3 MUFU.EX2 R17, R2 ;  /* 0x000000020011b308 */ /* 0x0000640000000800 */
[----:B0-----:R-:W-:-:S05]  /*0760*/  IMAD.MOV.U32 R2, RZ, RZ, R18 ;  /* 0x000000ffff027224 */ /* 0x001fca00078e0012 */
[----:B------:R-:W2:Y:S04]  /*0770*/  LDG.E R27, desc[UR14][R2.64+-0x10] ;  /* 0xfffff00e021b7981 */ /* 0x000ea8000c1e1900 */
[----:B------:R-:W3:Y:S04]  /*0780*/  LDG.E R25, desc[UR14][R2.64+-0xc] ;  /* 0xfffff40e02197981 */ /* 0x000ee8000c1e1900 */
[----:B------:R-:W4:Y:S01]  /*0790*/  LDG.E R21, desc[UR14][R2.64+-0x8] ;  /* 0xfffff80e02157981 */ /* 0x000f22000c1e1900 */
[----:B------:R-:W-:-:S03]  /*07a0*/  ISETP.NE.AND P3, PT, R22, RZ, PT ;  /* 0x000000ff1600720c */ /* 0x000fc60003f65270 */
[----:B------:R-:W5:Y:S04]  /*07b0*/  LDG.E R18, desc[UR14][R2.64+-0x4] ;  /* 0xfffffc0e02127981 */ /* 0x000f68000c1e1900 */
[----:B------:R-:W5:Y:S04]  /*07c0*/  LDG.E R22, desc[UR14][R2.64] ;  /* 0x0000000e02167981 */ /* 0x000f68000c1e1900 */
[----:B------:R-:W5:Y:S04]  /*07d0*/  LDG.E R23, desc[UR14][R2.64+0x4] ;  /* 0x0000040e02177981 */ /* 0x000f68000c1e1900 */
[----:B------:R-:W5:Y:S01]  /*07e0*/  LDG.E R24, desc[UR14][R2.64+0x8] ;  /* 0x0000080e02187981 */ /* 0x000f62000c1e1900 */
[----:B------:R-:W-:Y:S01]  /*07f0*/  @!P2 FMUL R20, R20, 0.5 ;  /* 0x3f0000001414a820 */ /* 0x000fe20000400000 */
[----:B-1----:R-:W-:Y:S01]  /*0800*/  @!P0 FMUL R17, R17, R17 ;  /* 0x0000001111118220 */ /* 0x002fe20000400000 */
[----:B------:R-:W-:Y:S01]  /*0810*/  @!P4 FMUL R15, R15, 0.5 ;  /* 0x3f0000000f0fc820 */ /* 0x000fe20000400000 */
[----:B------:R-:W-:Y:S01]  /*0820*/  FSETP.GT.AND P0, PT, R9, RZ, PT ;  /* 0x000000ff0900720b */ /* 0x000fe20003f04000 */
[----:B--2---:R-:W-:-:S02]  /*0830*/  FFMA R28, R27, R19, R10 ;  /* 0x000000131b1c7223 */ /* 0x004fc4000000000a */
[----:B------:R-:W2:Y:S01]  /*0840*/  LDG.E R10, desc[UR14][R2.64+0xc] ;  /* 0x00000c0e020a7981 */ /* 0x000ea2000c1e1900 */
[----:B------:R-:W0:Y:S01]  /*0850*/  @!P3 MUFU.EX2 R19, R20 ;  /* 0x000000140013b308 */ /* 0x000e220000000800 */
[----:B------:R-:W-:Y:S01]  /*0860*/  @!P5 FMUL R16, R16, 0.5 ;  /* 0x3f0000001010d820 */ /* 0x000fe20000400000 */
[----:B---3--:R-:W-:-:S06]  /*0870*/  FFMA R12, R25, R12, R28 ;  /* 0x0000000c190c7223 */ /* 0x008fcc000000001c */
[----:B------:R-:W1:Y:S01]  /*0880*/  @!P1 MUFU.EX2 R26, R15 ;  /* 0x0000000f001a9308 */ /* 0x000e620000000800 */
[----:B----4-:R-:W-:Y:S01]  /*0890*/  FFMA R21, R21, R14, R12 ;  /* 0x0000000e15157223 */ /* 0x010fe2000000000c */
[----:B------:R-:W-:-:S06]  /*08a0*/  @P0 FADD R17, R9, 1 ;  /* 0x3f80000009110421 */ /* 0x000fcc0000000000 */
[----:B------:R-:W3:Y:S01]  /*08b0*/  @!P6 MUFU.EX2 R16, R16 ;  /* 0x000000100010e308 */ /* 0x000ee20000000800 */
[----:B-----5:R-:W-:Y:S01]  /*08c0*/  FFMA R13, R18, R13, R21 ;  /* 0x0000000d120d7223 */ /* 0x020fe20000000015 */
[----:B------:R-:W-:Y:S01]  /*08d0*/  UIADD3 UR10, UPT, UPT, UR10, 0x8, URZ ;  /* 0x000000080a0a7890 */ /* 0x000fe2000fffe0ff */
[----:B0-----:R-:W-:Y:S01]  /*08e0*/  @!P2 FMUL R19, R19, R19 ;  /* 0x000000131313a220 */ /* 0x001fe20000400000 */
[----:B------:R-:W-:Y:S01]  /*08f0*/  @P3 FADD R19, R8, 1 ;  /* 0x3f80000008133421 */ /* 0x000fe20000000000 */
[----:B------:R-:W-:Y:S01]  /*0900*/  FFMA R22, R22, R17, R13 ;  /* 0x0000001116167223 */ /* 0x000fe2000000000d */
[----:B------:R-:W-:Y:S01]  /*0910*/  UISETP.NE.AND UP1, UPT, UR10, URZ, UPT ;  /* 0x000000ff0a00728c */ /* 0x000fe2000bf25270 */
[----:B-1----:R-:W-:Y:S02]  /*0920*/  @!P4 FMUL R26, R26, R26 ;  /* 0x0000001a1a1ac220 */ /* 0x002fe40000400000 */
[----:B------:R-:W-:Y:S01]  /*0930*/  FFMA R19, R23, R19, R22 ;  /* 0x0000001317137223 */ /* 0x000fe20000000016 */
[----:B------:R-:W-:Y:S01]  /*0940*/  @P1 FADD R26, R7, 1 ;  /* 0x3f800000071a1421 */ /* 0x000fe20000000000 */
[----:B------:R-:W-:-:S03]  /*0950*/  IADD3 R18, P0, PT, R2, 0x20, RZ ;  /* 0x0000002002127810 */ /* 0x000fc60007f1e0ff */
[----:B------:R-:W-:Y:S01]  /*0960*/  FFMA R19, R24, R26, R19 ;  /* 0x0000001a18137223 */ /* 0x000fe20000000013 */
[----:B---3--:R-:W-:Y:S01]  /*0970*/  @!P5 FMUL R16, R16, R16 ;  /* 0x000000101010d220 */ /* 0x008fe20000400000 */
[----:B------:R-:W-:Y:S01]  /*0980*/  @P6 FADD R16, R11, 1 ;  /* 0x3f8000000b106421 */ /* 0x000fe20000000000 */
[----:B------:R-:W-:Y:S01]  /*0990*/  IMAD.X R21, RZ, RZ, R3, P0 ;  /* 0x000000ffff157224 */ /* 0x000fe200000e0603 */
[----:B------:R-:W-:Y:S02]  /*09a0*/  IADD3 R4, PT, PT, R4, 0x8, RZ ;  /* 0x0000000804047810 */ /* 0x000fe40007ffe0ff */
[----:B--2---:R-:W-:Y:S01]  /*09b0*/  FFMA R10, R10, R16, R19 ;  /* 0x000000100a0a7223 */ /* 0x004fe20000000013 */
[----:B------:R-:W-:Y:S06]  /*09c0*/  BRA.U UP1, `(.L_x_27) ;  /* 0xfffffff9010c7547 */ /* 0x000fec000b83ffff */
.L_x_26:
[----:B------:R-:W-:Y:S05]  /*09d0*/  BRA.U !UP0, `(.L_x_25) ;  /* 0x0000000508d87547 */ /* 0x000fea000b800000 */
[----:B------:R-:W0:Y:S01]  /*09e0*/  LDCU UR4, c[0x0][0x39c] ;  /* 0x00007380ff0477ac */ /* 0x000e220008000800 */
[----:B------:R-:W-:Y:S02]  /*09f0*/  UISETP.GE.U32.AND UP0, UPT, UR12, 0x4, UPT ;  /* 0x000000040c00788c */ /* 0x000fe4000bf06070 */
[----:B0-----:R-:W-:-:S04]  /*0a00*/  ULOP3.LUT UR5, UR4, 0x3, URZ, 0xc0, !UPT ;  /* 0x0000000304057892 */ /* 0x001fc8000f8ec0ff */
[----:B------:R-:W-:-:S03]  /*0a10*/  UISETP.NE.AND UP1, UPT, UR5, URZ, UPT ;  /* 0x000000ff0500728c */ /* 0x000fc6000bf25270 */
[----:B------:R-:W-:Y:S08]  /*0a20*/  BRA.U !UP0, `(.L_x_28) ;  /* 0x0000000108f07547 */ /* 0x000ff0000b800000 */
[----:B------:R-:W0:Y:S01]  /*0a30*/  LDC.64 R2, c[0x0][0x380] ;  /* 0x0000e000ff027b82 */ /* 0x000e220000000a00 */
[----:B------:R-:W-:-:S04]  /*0a40*/  IMAD.IADD R7, R5, 0x1, R6 ;  /* 0x0000000105077824 */ /* 0x000fc800078e0206 */
[----:B0-----:R-:W-:-:S05]  /*0a50*/  IMAD.WIDE R2, R7, 0x4, R2 ;  /* 0x0000000407027825 */ /* 0x001fca00078e0202 */
[----:B------:R-:W2:Y:S04]  /*0a60*/  LDG.E R21, desc[UR14][R2.64] ;  /* 0x0000000e02157981 */ /* 0x000ea8000c1e1900 */
[----:B------:R-:W3:Y:S04]  /*0a70*/  LDG.E R8, desc[UR14][R2.64+0x4] ;  /* 0x0000040e02087981 */ /* 0x000ee8000c1e1900 */
[----:B------:R-:W4:Y:S04]  /*0a80*/  LDG.E R4, desc[UR14][R2.64+0x8] ;  /* 0x0000080e02047981 */ /* 0x000f28000c1e1900 */
[----:B------:R0:W5:Y:S01]  /*0a90*/  LDG.E R7, desc[UR14][R2.64+0xc] ;  /* 0x00000c0e02077981 */ /* 0x000162000c1e1900 */
[----:B------:R-:W-:-:S02]  /*0aa0*/  PLOP3.LUT P6, PT, PT, PT, PT, 0x80, 0x8 ;  /* 0x000000000008781c */ /* 0x000fc40003fcf070 */
[----:B--2---:R-:W-:Y:S02]  /*0ab0*/  FSETP.GT.AND P5, PT, R21, RZ, PT ;  /* 0x000000ff1500720b */ /* 0x004fe40003fa4000 */
[----:B---3--:R-:W-:Y:S02]  /*0ac0*/  FSETP.GT.AND P4, PT, R8, RZ, PT ;  /* 0x000000ff0800720b */ /* 0x008fe40003f84000 */
[----:B0-----:R-:W-:Y:S02]  /*0ad0*/  P2R R2, PR, RZ, 0x20 ;  /* 0x00000020ff027803 */ /* 0x001fe40000000000 */
        /* <DEDUP_REMOVED lines=14> */
[----:B------:R-:W-:Y:S02]  /*0bc0*/  PLOP3.LUT P1, PT, PT, PT, PT, 0x80, 0x8 ;  /* 0x000000000008781c */ /* 0x000fe40003f2f070 */
[----:B------:R-:W-:Y:S01]  /*0bd0*/  @!P3 PLOP3.LUT P1, PT, P2, PT, PT, 0x80, 0x8 ;  /* 0x000000000008b81c */ /* 0x000fe2000172f070 */
[----:B------:R-:W-:Y:S01]  /*0be0*/  @!P6 FMUL R17, R7, 1.4426950216293334961 ;  /* 0x3fb8aa3b0711e820 */ /* 0x000fe20000400000 */
[----:B------:R-:W-:-:S04]  /*0bf0*/  PLOP3.LUT P2, PT, PT, PT, PT, 0x80, 0x8 ;  /* 0x000000000008781c */ /* 0x000fc80003f4f070 */
[----:B------:R-:W-:-:S03]  /*0c00*/  @!P6 FSETP.GEU.AND P5, PT, R17, -126, PT ;  /* 0xc2fc00001100e80b */ /* 0x000fc60003fae000 */
[----:B------:R-:W-:Y:S01]  /*0c10*/  @!P4 FMUL R9, R9, 0.5 ;  /* 0x3f0000000909c820 */ /* 0x000fe20000400000 */
[----:B------:R-:W-:Y:S02]  /*0c20*/  @!P6 PLOP3.LUT P2, PT, P5, PT, PT, 0x80, 0x8 ;  /* 0x000000000008e81c */ /* 0x000fe40002f4f070 */
[----:B------:R-:W-:-:S13]  /*0c30*/  ISETP.NE.AND P5, PT, R2, RZ, PT ;  /* 0x000000ff0200720c */ /* 0x000fda0003fa5270 */
[----:B------:R-:W0:Y:S02]  /*0c40*/  @!P5 MUFU.EX2 R11, R9 ;  /* 0x00000009000bd308 */ /* 0x000e240000000800 */
[----:B0-----:R-:W-:Y:S01]  /*0c50*/  @!P4 FMUL R11, R11, R11 ;  /* 0x0000000b0b0bc220 */ /* 0x001fe20000400000 */
[----:B------:R-:W-:Y:S02]  /*0c60*/  ISETP.NE.AND P4, PT, R3, RZ, PT ;  /* 0x000000ff0300720c */ /* 0x000fe40003f85270 */
[----:B------:R-:W0:Y:S02]  /*0c70*/  LDC.64 R2, c[0x0][0x388] ;  /* 0x0000e200ff027b82 */ /* 0x000e240000000a00 */
[----:B0-----:R-:W-:-:S05]  /*0c80*/  IMAD.WIDE.U32 R2, R6, 0x4, R2 ;  /* 0x0000000406027825 */ /* 0x001fca00078e0002 */
[----:B------:R-:W2:Y:S04]  /*0c90*/  LDG.E R13, desc[UR14][R2.64] ;  /* 0x0000000e020d7981 */ /* 0x000ea8000c1e1900 */
[----:B------:R-:W3:Y:S04]  /*0ca0*/  LDG.E R15, desc[UR14][R2.64+0x4] ;  /* 0x0000040e020f7981 */ /* 0x000ee8000c1e1900 */
[----:B------:R-:W4:Y:S04]  /*0cb0*/  LDG.E R18, desc[UR14][R2.64+0x8] ;  /* 0x0000080e02127981 */ /* 0x000f28000c1e1900 */
[----:B------:R-:W5:Y:S01]  /*0cc0*/  LDG.E R20, desc[UR14][R2.64+0xc] ;  /* 0x00000c0e02147981 */ /* 0x000f62000c1e1900 */
[----:B------:R-:W-:Y:S01]  /*0cd0*/  @!P0 FMUL R12, R12, 0.5 ;  /* 0x3f0000000c0c8820 */ /* 0x000fe20000400000 */
[----:B------:R-:W-:Y:S01]  /*0ce0*/  @!P1 FMUL R16, R16, 0.5 ;  /* 0x3f00000010109820 */ /* 0x000fe20000400000 */
[----:B------:R-:W-:Y:S01]  /*0cf0*/  @!P2 FMUL R17, R17, 0.5 ;  /* 0x3f0000001111a820 */ /* 0x000fe20000400000 */
[----:B------:R-:W-:Y:S01]  /*0d00*/  @P5 FADD R11, R21, 1 ;  /* 0x3f800000150b5421 */ /* 0x000fe20000000000 */
[----:B------:R-:W0:Y:S01]  /*0d10*/  @!P4 MUFU.EX2 R14, R12 ;  /* 0x0000000c000ec308 */ /* 0x000e220000000800 */
[----:B------:R-:W-:-:S07]  /*0d20*/  IADD3 R6, PT, PT, R6, 0x4, RZ ;  /* 0x0000000406067810 */ /* 0x000fce0007ffe0ff */
[----:B------:R-:W1:Y:S08]  /*0d30*/  @!P3 MUFU.EX2 R9, R16 ;  /* 0x000000100009b308 */ /* 0x000e700000000800 */
[----:B------:R-:W1:Y:S01]  /*0d40*/  @!P6 MUFU.EX2 R19, R17 ;  /* 0x000000110013e308 */ /* 0x000e620000000800 */
[----:B0-----:R-:W-:Y:S01]  /*0d50*/  @!P0 FMUL R14, R14, R14 ;  /* 0x0000000e0e0e8220 */ /* 0x001fe20000400000 */
[----:B------:R-:W-:Y:S01]  /*0d60*/  @P4 FADD R14, R8, 1 ;  /* 0x3f800000080e4421 */ /* 0x000fe20000000000 */
[----:B-1----:R-:W-:Y:S01]  /*0d70*/  @!P1 FMUL R9, R9, R9 ;  /* 0x0000000909099220 */ /* 0x002fe20000400000 */
[----:B------:R-:W-:Y:S01]  /*0d80*/  @P3 FADD R9, R4, 1 ;  /* 0x3f80000004093421 */ /* 0x000fe20000000000 */
[----:B------:R-:W-:Y:S01]  /*0d90*/  @!P2 FMUL R19, R19, R19 ;  /* 0x000000131313a220 */ /* 0x000fe20000400000 */
[----:B------:R-:W-:Y:S01]  /*0da0*/  @P6 FADD R19, R7, 1 ;  /* 0x3f80000007136421 */ /* 0x000fe20000000000 */
[----:B--2---:R-:W-:-:S04]  /*0db0*/  FFMA R10, R13, R11, R10 ;  /* 0x0000000b0d0a7223 */ /* 0x004fc8000000000a */
[----:B---3--:R-:W-:-:S04]  /*0dc0*/  FFMA R15, R15, R14, R10 ;  /* 0x0000000e0f0f7223 */ /* 0x008fc8000000000a */
[----:B----4-:R-:W-:-:S04]  /*0dd0*/  FFMA R9, R18, R9, R15 ;  /* 0x0000000912097223 */ /* 0x010fc8000000000f */
[----:B-----5:R-:W-:-:S07]  /*0de0*/  FFMA R10, R20, R19, R9 ;  /* 0x00000013140a7223 */ /* 0x020fce0000000009 */
.L_x_28:
[----:B------:R-:W-:Y:S05]  /*0df0*/  BRA.U !UP1, `(.L_x_25) ;  /* 0x0000000109d07547 */ /* 0x000fea000b800000 */
[----:B------:R-:W-:Y:S02]  /*0e00*/  UISETP.NE.AND UP0, UPT, UR5, 0x1, UPT ;  /* 0x000000010500788c */ /* 0x000fe4000bf05270 */
[----:B------:R-:W-:-:S04]  /*0e10*/  ULOP3.LUT UR4, UR4, 0x1, URZ, 0xc0, !UPT ;  /* 0x0000000104047892 */ /* 0x000fc8000f8ec0ff */
[----:B------:R-:W-:-:S03]  /*0e20*/  UISETP.NE.U32.AND UP1, UPT, UR4, 0x1, UPT ;  /* 0x000000010400788c */ /* 0x000fc6000bf25070 */
[----:B------:R-:W-:Y:S08]  /*0e30*/  BRA.U !UP0, `(.L_x_29) ;  /* 0x0000000108787547 */ /* 0x000ff0000b800000 */
[----:B------:R-:W0:Y:S01]  /*0e40*/  LDC.64 R2, c[0x0][0x380] ;  /* 0x0000e000ff027b82 */ /* 0x000e220000000a00 */
[----:B------:R-:W-:-:S07]  /*0e50*/  IMAD.IADD R7, R5, 0x1, R6 ;  /* 0x0000000105077824 */ /* 0x000fce00078e0206 */
[----:B------:R-:W1:Y:S01]  /*0e60*/  LDC.64 R8, c[0x0][0x388] ;  /* 0x0000e200ff087b82 */ /* 0x000e620000000a00 */
[----:B0-----:R-:W-:-:S05]  /*0e70*/  IMAD.WIDE R2, R7, 0x4, R2 ;  /* 0x0000000407027825 */ /* 0x001fca00078e0202 */
[----:B------:R-:W2:Y:S04]  /*0e80*/  LDG.E R14, desc[UR14][R2.64] ;  /* 0x0000000e020e7981 */ /* 0x000ea8000c1e1900 */
[----:B------:R-:W3:Y:S01]  /*0e90*/  LDG.E R13, desc[UR14][R2.64+0x4] ;  /* 0x0000040e020d7981 */ /* 0x000ee2000c1e1900 */
[----:B-1----:R-:W-:-:S05]  /*0ea0*/  IMAD.WIDE.U32 R8, R6, 0x4, R8 ;  /* 0x0000000406087825 */ /* 0x002fca00078e0008 */
[----:B------:R-:W4:Y:S04]  /*0eb0*/  LDG.E R7, desc[UR14][R8.64] ;  /* 0x0000000e08077981 */ /* 0x000f28000c1e1900 */
[----:B------:R-:W5:Y:S01]  /*0ec0*/  LDG.E R12, desc[UR14][R8.64+0x4] ;  /* 0x0000040e080c7981 */ /* 0x000f62000c1e1900 */
[----:B------:R-:W-:Y:S02]  /*0ed0*/  PLOP3.LUT P0, PT, PT, PT, PT, 0x80, 0x8 ;  /* 0x000000000008781c */ /* 0x000fe40003f0f070 */
[----:B------:R-:W-:Y:S02]  /*0ee0*/  IADD3 R6, PT, PT, R6, 0x2, RZ ;  /* 0x0000000206067810 */ /* 0x000fe40007ffe0ff */
        /* <DEDUP_REMOVED lines=10> */
[----:B------:R-:W0:Y:S02]  /*0f90*/  @!P2 MUFU.EX2 R2, R4 ;  /* 0x000000040002a308 */ /* 0x000e240000000800 */
[----:B------:R-:W-:-:S06]  /*0fa0*/  @!P1 FMUL R11, R11, 0.5 ;  /* 0x3f0000000b0b9820 */ /* 0x000fcc0000400000 */
[----:B------:R-:W1:Y:S01]  /*0fb0*/  @!P3 MUFU.EX2 R3, R11 ;  /* 0x0000000b0003b308 */ /* 0x000e620000000800 */
[----:B0-----:R-:W-:Y:S01]  /*0fc0*/  @!P0 FMUL R2, R2, R2 ;  /* 0x0000000202028220 */ /* 0x001fe20000400000 */
[----:B------:R-:W-:-:S04]  /*0fd0*/  @P2 FADD R2, R14, 1 ;  /* 0x3f8000000e022421 */ /* 0x000fc80000000000 */
[----:B----4-:R-:W-:Y:S01]  /*0fe0*/  FFMA R7, R7, R2, R10 ;  /* 0x0000000207077223 */ /* 0x010fe2000000000a */
[----:B-1----:R-:W-:Y:S01]  /*0ff0*/  @!P1 FMUL R3, R3, R3 ;  /* 0x0000000303039220 */ /* 0x002fe20000400000 */
[----:B------:R-:W-:-:S04]  /*1000*/  @P3 FADD R3, R13, 1 ;  /* 0x3f8000000d033421 */ /* 0x000fc80000000000 */
[----:B-----5:R-:W-:-:S07]  /*1010*/  FFMA R10, R12, R3, R7 ;  /* 0x000000030c0a7223 */ /* 0x020fce0000000007 */
.L_x_29:
[----:B------:R-:W-:Y:S05]  /*1020*/  BRA.U UP1, `(.L_x_25) ;  /* 0x0000000101447547 */ /* 0x000fea000b800000 */
[----:B------:R-:W0:Y:S01]  /*1030*/  LDC.64 R2, c[0x0][0x380] ;  /* 0x0000e000ff027b82 */ /* 0x000e220000000a00 */
[----:B------:R-:W-:-:S05]  /*1040*/  IADD3 R5, PT, PT, R5, R6, RZ ;  /* 0x0000000605057210 */ /* 0x000fca0007ffe0ff */
[----:B0-----:R-:W-:Y:S02]  /*1050*/  IMAD.WIDE R2, R5, 0x4, R2 ;  /* 0x0000000405027825 */ /* 0x001fe400078e0202 */
[----:B------:R-:W0:Y:S04]  /*1060*/  LDC.64 R4, c[0x0][0x388] ;  /* 0x0000e200ff047b82 */ /* 0x000e280000000a00 */
[----:B------:R-:W2:Y:S01]  /*1070*/  LDG.E R2, desc[UR14][R2.64] ;  /* 0x0000000e02027981 */ /* 0x000ea2000c1e1900 */
[----:B0-----:R-:W-:-:S06]  /*1080*/  IMAD.WIDE.U32 R6, R6, 0x4, R4 ;  /* 0x0000000406067825 */ /* 0x001fcc00078e0004 */
        /* <DEDUP_REMOVED lines=11> */
.L_x_25:
[----:B------:R-:W0:Y:S02]  /*1140*/  LDC.64 R2, c[0x0][0x390] ;  /* 0x0000e400ff027b82 */ /* 0x000e240000000a00 */
[----:B0-----:R-:W-:-:S05]  /*1150*/  IMAD.WIDE R2, R0, 0x4, R2 ;  /* 0x0000000400027825 */ /* 0x001fca00078e0202 */
[----:B------:R-:W-:Y:S01]  /*1160*/  STG.E desc[UR14][R2.64], R10 ;  /* 0x0000000a02007986 */ /* 0x000fe2000c10190e */
[----:B------:R-:W-:Y:S05]  /*1170*/  EXIT ;  /* 0x000000000000794d */ /* 0x000fea0003800000 */
.L_x_30:
        /* <DEDUP_REMOVED lines=16> */
.L_x_40:


//--------------------- .text._Z7sigma_kPKfPfii   --------------------------
	.section	.text._Z7sigma_kPKfPfii,"ax",@progbits
	.align	128
        .global         _Z7sigma_kPKfPfii
        .type           _Z7sigma_kPKfPfii,@function
        .size           _Z7sigma_kPKfPfii,(.L_x_41 - _Z7sigma_kPKfPfii)
        .other          _Z7sigma_kPKfPfii,@"STO_CUDA_ENTRY STV_DEFAULT"
_Z7sigma_kPKfPfii:
.text._Z7sigma_kPKfPfii:
[----:B------:R-:W-:Y:S01]  /*0000*/  LDC R1, c[0x0][0x37c] ;  /* 0x0000df00ff017b82 */ /* 0x000fe20000000800 */
[----:B------:R-:W0:Y:S07]  /*0010*/  S2R R3, SR_TID.X ;  /* 0x0000000000037919 */ /* 0x000e2e0000002100 */
[----:B------:R-:W0:Y:S08]  /*0020*/  S2UR UR4, SR_CTAID.X ;  /* 0x00000000000479c3 */ /* 0x000e300000002500 */
[----:B------:R-:W0:Y:S08]  /*0030*/  LDC R2, c[0x0][0x360] ;  /* 0x0000d800ff027b82 */ /* 0x000e300000000800 */
[----:B------:R-:W1:Y:S01]  /*0040*/  LDC R13, c[0x0][0x394] ;  /* 0x0000e500ff0d7b82 */ /* 0x000e620000000800 */
[----:B0-----:R-:W-:-:S05]  /*0050*/  IMAD R2, R2, UR4, R3 ;  /* 0x0000000402027c24 */ /* 0x001fca000f8e0203 */
[----:B-1----:R-:W-:-:S13]  /*0060*/  ISETP.GE.AND P0, PT, R2, R13, PT ;  /* 0x0000000d0200720c */ /* 0x002fda0003f06270 */
        /* <DEDUP_REMOVED lines=9> */
[----:B------:R-:W-:Y:S01]  /*0100*/  SHF.R.S32.HI R3, RZ, 0x1f, R2 ;  /* 0x0000001fff037819 */ /* 0x000fe20000011402 */
[----:B------:R-:W-:Y:S01]  /*0110*/  UISETP.GE.U32.AND UP0, UPT, UR6, 0x8, UPT ;  /* 0x000000080600788c */ /* 0x000fe2000bf06070 */
[----:B------:R-:W-:Y:S01]  /*0120*/  UMOV UR4, URZ ;  /* 0x000000ff00047c82 */ /* 0x000fe20008000000 */
[----:B------:R-:W-:Y:S01]  /*0130*/  UMOV UR5, URZ ;  /* 0x000000ff00057c82 */ /* 0x000fe20008000000 */
[----:B0-----:R-:W-:-:S06]  /*0140*/  ULOP3.LUT UP1, URZ, UR8, 0x7, URZ, 0xc0, !UPT ;  /* 0x0000000708ff7892 */ /* 0x001fcc000f82c0ff */
[----:B------:R-:W-:Y:S05]  /*0150*/  BRA.U !UP0, `(.L_x_32) ;  /* 0x0000000508f87547 */ /* 0x000fea000b800000 */
[----:B------:R-:W0:Y:S01]  /*0160*/  LDCU.64 UR12, c[0x0][0x380] ;  /* 0x00007000ff0c77ac */ /* 0x000e220008000a00 */
[C-C-:B------:R-:W-:Y:S01]  /*0170*/  SHF.L.U64.HI R14, R13.reuse, 0x5, R0.reuse ;  /* 0x000000050d0e7819 */ /* 0x140fe20000010200 */
[----:B------:R-:W-:Y:S01]  /*0180*/  IMAD.MOV.U32 R18, RZ, RZ, RZ ;  /* 0x000000ffff127224 */ /* 0x000fe200078e00ff */
[C---:B------:R-:W-:Y:S01]  /*0190*/  SHF.L.U64.HI R17, R13.reuse, 0x2, R0 ;  /* 0x000000020d117819 */ /* 0x040fe20000010200 */
[----:B------:R-:W-:Y:S01]  /*01a0*/  ULOP3.LUT UR4, UR6, 0xfffffff8, URZ, 0xc0, !UPT ;  /* 0xfffffff806047892 */ /* 0x000fe2000f8ec0ff */
[----:B------:R-:W-:Y:S01]  /*01b0*/  SHF.L.U32 R15, R13, 0x2, RZ ;  /* 0x000000020d0f7819 */ /* 0x000fe200000006ff */
[----:B------:R-:W-:-:S05]  /*01c0*/  USHF.R.S32.HI UR5, URZ, 0x1f, UR6 ;  /* 0x0000001fff057899 */ /* 0x000fca0008011406 */
[----:B------:R-:W-:Y:S02]  /*01d0*/  UMOV UR6, UR4 ;  /* 0x0000000400067c82 */ /* 0x000fe40008000000 */
[----:B------:R-:W-:Y:S01]  /*01e0*/  UMOV UR7, UR5 ;  /* 0x0000000500077c82 */ /* 0x000fe20008000000 */
[----:B0-----:R-:W-:-:S04]  /*01f0*/  LEA R16, P0, R2, UR12, 0x2 ;  /* 0x0000000c02107c11 */ /* 0x001fc8000f8010ff */
[----:B------:R-:W-:-:S09]  /*0200*/  LEA.HI.X R19, R2, UR13, R3, 0x2, P0 ;  /* 0x0000000d02137c11 */ /* 0x000fd200080f1403 */
.L_x_33:
[----:B------:R-:W-:Y:S01]  /*0210*/  IMAD.MOV.U32 R4, RZ, RZ, R16 ;  /* 0x000000ffff047224 */ /* 0x000fe200078e0010 */
[----:B------:R-:W-:Y:S02]  /*0220*/  MOV R5, R19 ;  /* 0x0000001300057202 */ /* 0x000fe40000000f00 */
[----:B------:R-:W-:-:S03]  /*0230*/  IADD3 R8, P0, PT, R16, R15, RZ ;  /* 0x0000000f10087210 */ /* 0x000fc60007f1e0ff */
[----:B------:R0:W2:Y:S02]  /*0240*/  LDG.E R23, desc[UR10][R4.64] ;  /* 0x0000000a04177981 */ /* 0x0000a4000c1e1900 */
[----:B------:R-:W-:-:S05]  /*0250*/  IMAD.X R9, R19, 0x1, R17, P0 ;  /* 0x0000000113097824 */ /* 0x000fca00000e0611 */
[----:B------:R1:W3:Y:S01]  /*0260*/  LDG.E R21, desc[UR10][R8.64] ;  /* 0x0000000a08157981 */ /* 0x0002e2000c1e1900 */
[----:B------:R-:W-:-:S05]  /*0270*/  IADD3 R26, P0, PT, R8, R15, RZ ;  /* 0x0000000f081a7210 */ /* 0x000fca0007f1e0ff */
[----:B------:R-:W-:Y:S01]  /*0280*/  IMAD.X R27, R9, 0x1, R17, P0 ;  /* 0x00000001091b7824 */ /* 0x000fe200000e0611 */
[----:B------:R-:W-:-:S04]  /*0290*/  IADD3 R24, P0, PT, R26, R15, RZ ;  /* 0x0000000f1a187210 */ /* 0x000fc80007f1e0ff */
[----:B------:R-:W-:Y:S01]  /*02a0*/  IADD3.X R25, PT, PT, R27, R17, RZ, P0, !PT ;  /* 0x000000111b197210 */ /* 0x000fe200007fe4ff */
[----:B------:R-:W4:Y:S04]  /*02b0*/  LDG.E R12, desc[UR10][R26.64] ;  /* 0x0000000a1a0c7981 */ /* 0x000f28000c1e1900 */
[----:B------:R-:W5:Y:S01]  /*02c0*/  LDG.E R20, desc[UR10][R24.64] ;  /* 0x0000000a18147981 */ /* 0x000f62000c1e1900 */
[----:B------:R-:W-:-:S05]  /*02d0*/  IADD3 R10, P0, PT, R24, R15, RZ ;  /* 0x0000000f180a7210 */ /* 0x000fca0007f1e0ff */
[----:B------:R-:W-:-:S05]  /*02e0*/  IMAD.X R11, R25, 0x1, R17, P0 ;  /* 0x00000001190b7824 */ /* 0x000fca00000e0611 */
[----:B------:R3:W5:Y:S01]  /*02f0*/  LDG.E R22, desc[UR10][R10.64] ;  /* 0x0000000a0a167981 */ /* 0x000762000c1e1900 */
[----:B------:R-:W-:-:S04]  /*0300*/  IADD3 R6, P0, PT, R10, R15, RZ ;  /* 0x0000000f0a067210 */ /* 0x000fc80007f1e0ff */
[----:B------:R-:W-:Y:S02]  /*0310*/  IADD3.X R7, PT, PT, R11, R17, RZ, P0, !PT ;  /* 0x000000110b077210 */ /* 0x000fe400007fe4ff */
[----:B0-----:R-:W-:-:S03]  /*0320*/  IADD3 R4, P0, PT, R6, R15, RZ ;  /* 0x0000000f06047210 */ /* 0x001fc60007f1e0ff */
[----:B------:R0:W5:Y:S02]  /*0330*/  LDG.E R6, desc[UR10][R6.64] ;  /* 0x0000000a06067981 */ /* 0x000164000c1e1900 */
[----:B------:R-:W-:Y:S01]  /*0340*/  IMAD.X R5, R7, 0x1, R17, P0 ;  /* 0x0000000107057824 */ /* 0x000fe200000e0611 */
[----:B-1----:R-:W-:-:S04]  /*0350*/  IADD3 R8, P0, PT, R4, R15, RZ ;  /* 0x0000000f04087210 */ /* 0x002fc80007f1e0ff */
[----:B------:R-:W-:Y:S01]  /*0360*/  IADD3.X R9, PT, PT, R5, R17, RZ, P0, !PT ;  /* 0x0000001105097210 */ /* 0x000fe200007fe4ff */
[----:B------:R1:W5:Y:S04]  /*0370*/  LDG.E R4, desc[UR10][R4.64] ;  /* 0x0000000a04047981 */ /* 0x000368000c1e1900 */
[----:B------:R5:W5:Y:S01]  /*0380*/  LDG.E R8, desc[UR10][R8.64] ;  /* 0x0000000a08087981 */ /* 0x000b62000c1e1900 */
[----:B------:R-:W-:Y:S01]  /*0390*/  PLOP3.LUT P3, PT, PT, PT, PT, 0x80, 0x8 ;  /* 0x000000000008781c */ /* 0x000fe20003f6f070 */
[----:B------:R-:W-:-:S04]  /*03a0*/  UIADD3 UR6, UP0, UPT, UR6, -0x8, URZ ;  /* 0xfffffff806067890 */ /* 0x000fc8000ff1e0ff */
[----:B------:R-:W-:Y:S02]  /*03b0*/  UIADD3.X UR7, UPT, UPT, UR7, -0x1, URZ, UP0, !UPT ;  /* 0xffffffff07077890 */ /* 0x000fe400087fe4ff */
[----:B------:R-:W-:-:S04]  /*03c0*/  UISETP.NE.U32.AND UP0, UPT, UR6, URZ, UPT ;  /* 0x000000ff0600728c */ /* 0x000fc8000bf05070 */
[----:B------:R-:W-:Y:S01]  /*03d0*/  UISETP.NE.AND.EX UP0, UPT, UR7, URZ, UPT, UP0 ;  /* 0x000000ff0700728c */ /* 0x000fe2000bf05300 */
[----:B--2---:R-:W-:Y:S02]  /*03e0*/  FSETP.GT.AND P4, PT, R23, RZ, PT ;  /* 0x000000ff1700720b */ /* 0x004fe40003f84000 */
[----:B---3--:R-:W-:-:S11]  /*03f0*/  FSETP.GT.AND P5, PT, R21, RZ, PT ;  /* 0x000000ff1500720b */ /* 0x008fd60003fa4000 */
[----:B------:R-:W-:-:S05]  /*0400*/  @!P4 FMUL R10, R23, 1.4426950216293334961 ;  /* 0x3fb8aa3b170ac820 */ /* 0x000fca0000400000 */
[----:B------:R-:W-:Y:S01]  /*0410*/  @!P4 FSETP.GEU.AND P0, PT, R10, -126, PT ;  /* 0xc2fc00000a00c80b */ /* 0x000fe20003f0e000 */
[----:B0-----:R-:W-:-:S03]  /*0420*/  @!P5 FMUL R7, R21, 1.4426950216293334961 ;  /* 0x3fb8aa3b1507d820 */ /* 0x001fc60000400000 */
[----:B------:R-:W-:Y:S02]  /*0430*/  @!P4 PLOP3.LUT P3, PT, P0, PT, PT, 0x80, 0x8 ;  /* 0x000000000008c81c */ /* 0x000fe4000076f070 */
[----:B------:R-:W-:Y:S02]  /*0440*/  @!P5 FSETP.GEU.AND P1, PT, R7, -126, PT ;  /* 0xc2fc00000700d80b */ /* 0x000fe40003f2e000 */
[----:B------:R-:W-:Y:S02]  /*0450*/  PLOP3.LUT P0, PT, PT, PT, PT, 0x80, 0x8 ;  /* 0x000000000008781c */ /* 0x000fe40003f0f070 */
[----:B------:R-:W-:-:S07]  /*0460*/  @!P5 PLOP3.LUT P0, PT, P1, PT, PT, 0x80, 0x8 ;  /* 0x000000000008d81c */ /* 0x000fce0000f0f070 */
[----:B------:R-:W-:Y:S01]  /*0470*/  @!P3 FMUL R10, R10, 0.5 ;  /* 0x3f0000000a0ab820 */ /* 0x000fe20000400000 */
[----:B----4-:R-:W-:-:S03]  /*0480*/  FSETP.GT.AND P2, PT, R12, RZ, PT ;  /* 0x000000ff0c00720b */ /* 0x010fc60003f44000 */
[----:B-1----:R-:W0:Y:S02]  /*0490*/  @!P4 MUFU.EX2 R5, R10 ;  /* 0x0000000a0005c308 */ /* 0x002e240000000800 */
[----:B------:R-:W-:Y:S01]  /*04a0*/  @!P0 FMUL R7, R7, 0.5 ;  /* 0x3f00000007078820 */ /* 0x000fe20000400000 */
[----:B-----5:R-:W-:-:S05]  /*04b0*/  FSETP.GT.AND P1, PT, R20, RZ, PT ;  /* 0x000000ff1400720b */ /* 0x020fca0003f24000 */
[----:B------:R-:W1:Y:S02]  /*04c0*/  @!P5 MUFU.EX2 R9, R7 ;  /* 0x000000070009d308 */ /* 0x000e640000000800 */
[----:B------:R-:W-:Y:S01]  /*04d0*/  @!P2 FMUL R11, R12, 1.4426950216293334961 ;  /* 0x3fb8aa3b0c0ba820 */ /* 0x000fe20000400000 */
[----:B------:R-:W-:Y:S01]  /*04e0*/  @P4 FADD R23, R23, 1 ;  /* 0x3f80000017174421 */ /* 0x000fe20000000000 */
[----:B------:R-:W-:Y:S01]  /*04f0*/  FSETP.GT.AND P6, PT, R22, RZ, PT ;  /* 0x000000ff1600720b */ /* 0x000fe20003fc4000 */
[----:B0-----:R-:W-:-:S03]  /*0500*/  @!P3 FMUL R5, R5, R5 ;  /* 0x000000050505b220 */ /* 0x001fc60000400000 */
[----:B------:R-:W-:Y:S01]  /*0510*/  @!P1 FMUL R24, R20, 1.4426950216293334961 ;  /* 0x3fb8aa3b14189820 */ /* 0x000fe20000400000 */
[----:B------:R-:W-:Y:S01]  /*0520*/  @!P2 FSETP.GEU.AND P3, PT, R11, -126, PT ;  /* 0xc2fc00000b00a80b */ /* 0x000fe20003f6e000 */
[----:B------:R-:W-:Y:S01]  /*0530*/  @!P4 IMAD.MOV.U32 R23, RZ, RZ, R5 ;  /* 0x000000ffff17c224 */ /* 0x000fe200078e0005 */
[----:B------:R-:W-:Y:S02]  /*0540*/  PLOP3.LUT P4, PT, PT, PT, PT, 0x80, 0x8 ;  /* 0x000000000008781c */ /* 0x000fe40003f8f070 */
[----:B------:R-:W-:Y:S01]  /*0550*/  @!P2 PLOP3.LUT P4, PT, P3, PT, PT, 0x80, 0x8 ;  /* 0x000000000008a81c */ /* 0x000fe20001f8f070 */
[----:B-1----:R-:W-:Y:S01]  /*0560*/  @!P0 FMUL R9, R9, R9 ;  /* 0x0000000909098220 */ /* 0x002fe20000400000 */
[----:B------:R-:W-:Y:S02]  /*0570*/  @!P1 FSETP.GEU.AND P0, PT, R24, -126, PT ;  /* 0xc2fc00001800980b */ /* 0x000fe40003f0e000 */
[----:B------:R-:W-:Y:S02]  /*0580*/  PLOP3.LUT P3, PT, PT, PT, PT, 0x80, 0x8 ;  /* 0x000000000008781c */ /* 0x000fe40003f6f070 */
[----:B------:R-:W-:Y:S01]  /*0590*/  @!P1 PLOP3.LUT P3, PT, P0, PT, PT, 0x80, 0x8 ;  /* 0x000000000008981c */ /* 0x000fe2000076f070 */
[----:B------:R-:W-:Y:S01]  /*05a0*/  @!P6 FMUL R7, R22, 1.4426950216293334961 ;  /* 0x3fb8aa3b1607e820 */ /* 0x000fe20000400000 */
[----:B------:R-:W-:Y:S01]  /*05b0*/  @!P5 MOV R5, R9 ;  /* 0x000000090005d202 */ /* 0x000fe20000000f00 */
[----:B------:R-:W-:-:S04]  /*05c0*/  @P5 FADD R5, R21, 1 ;  /* 0x3f80000015055421 */ /* 0x000fc80000000000 */
[----:B------:R-:W-:Y:S01]  /*05d0*/  @!P4 FMUL R11, R11, 0.5 ;  /* 0x3f0000000b0bc820 */ /* 0x000fe20000400000 */
[----:B------:R-:W-:Y:S02]  /*05e0*/  @!P6 FSETP.GEU.AND P5, PT, R7, -126, PT ;  /* 0xc2fc00000700e80b */ /* 0x000fe40003fae000 */
[----:B------:R-:W-:Y:S01]  /*05f0*/  PLOP3.LUT P0, PT, PT, PT, PT, 0x80, 0x8 ;  /* 0x000000000008781c */ /* 0x000fe20003f0f070 */
[----:B------:R-:W0:Y:S02]  /*0600*/  @!P2 MUFU.EX2 R10, R11 ;  /* 0x0000000b000aa308 */ /* 0x000e240000000800 */
[----:B------:R-:W-:Y:S01]  /*0610*/  @!P3 FMUL R24, R24, 0.5 ;  /* 0x3f0000001818b820 */ /* 0x000fe20000400000 */
[----:B------:R-:W-:-:S05]  /*0620*/  @!P6 PLOP3.LUT P0, PT, P5, PT, PT, 0x80, 0x8 ;  /* 0x000000000008e81c */ /* 0x000fca0002f0f070 */
[----:B------:R-:W1:Y:S01]  /*0630*/  @!P1 MUFU.EX2 R9, R24 ;  /* 0x0000001800099308 */ /* 0x000e620000000800 */
[----:B------:R-:W-:-:S07]  /*0640*/  FSETP.GT.AND P5, PT, R6, RZ, PT ;  /* 0x000000ff0600720b */ /* 0x000fce0003fa4000 */
[----:B------:R-:W-:Y:S01]  /*0650*/  @!P0 FMUL R7, R7, 0.5 ;  /* 0x3f00000007078820 */ /* 0x000fe20000400000 */
[----:B0-----:R-:W-:Y:S01]  /*0660*/  @!P4 FMUL R10, R10, R10 ;  /* 0x0000000a0a0ac220 */ /* 0x001fe20000400000 */
[----:B------:R-:W-:-:S04]  /*0670*/  FSETP.GT.AND P4, PT, R4, RZ, PT ;  /* 0x000000ff0400720b */ /* 0x000fc80003f84000 */
[----:B------:R-:W0:Y:S01]  /*0680*/  @!P6 MUFU.EX2 R7, R7 ;  /* 0x000000070007e308 */ /* 0x000e220000000800 */
[----:B-1----:R-:W-:Y:S01]  /*0690*/  @!P3 FMUL R9, R9, R9 ;  /* 0x000000090909b220 */ /* 0x002fe20000400000 */
[----:B------:R-:W-:Y:S01]  /*06a0*/  FSETP.GT.AND P3, PT, R8, RZ, PT ;  /* 0x000000ff0800720b */ /* 0x000fe20003f64000 */
[----:B------:R-:W-:Y:S01]  /*06b0*/  @!P5 FMUL R21, R6, 1.4426950216293334961 ;  /* 0x3fb8aa3b0615d820 */ /* 0x000fe20000400000 */
[----:B------:R-:W-:Y:S01]  /*06c0*/  @P2 FADD R10, R12, 1 ;  /* 0x3f8000000c0a2421 */ /* 0x000fe20000000000 */
[----:B------:R-:W-:-:S04]  /*06d0*/  @P1 FADD R9, R20, 1 ;  /* 0x3f80000014091421 */ /* 0x000fc80000000000 */
[----:B------:R-:W-:Y:S01]  /*06e0*/  @!P4 FMUL R11, R4, 1.4426950216293334961 ;  /* 0x3fb8aa3b040bc820 */ /* 0x000fe20000400000 */
[----:B------:R-:W-:Y:S02]  /*06f0*/  @!P5 FSETP.GEU.AND P2, PT, R21, -126, PT ;  /* 0xc2fc00001500d80b */ /* 0x000fe40003f4e000 */
[----:B------:R-:W-:Y:S02]  /*0700*/  PLOP3.LUT P1, PT, PT, PT, PT, 0x80, 0x8 ;  /* 0x000000000008781c */ /* 0x000fe40003f2f070 */
[----:B------:R-:W-:Y:S02]  /*0710*/  @!P5 PLOP3.LUT P1, PT, P2, PT, PT, 0x80, 0x8 ;  /* 0x000000000008d81c */ /* 0x000fe4000172f070 */
[----:B------:R-:W-:Y:S01]  /*0720*/  @!P4 FSETP.GEU.AND P2, PT, R11, -126, PT ;  /* 0xc2fc00000b00c80b */ /* 0x000fe20003f4e000 */
[----:B------:R-:W-:Y:S01]  /*0730*/  @!P3 FMUL R20, R8, 1.4426950216293334961 ;  /* 0x3fb8aa3b0814b820 */ /* 0x000fe20000400000 */
[----:B0-----:R-:W-:Y:S01]  /*0740*/  @!P0 FMUL R7, R7, R7 ;  /* 0x0000000707078220 */ /* 0x001fe20000400000 */
[----:B------:R-:W-:-:S02]  /*0750*/  P2R R24, PR, RZ, 0x40 ;  /* 0x00000040ff187803 */ /* 0x000fc40000000000 */
[----:B------:R-:W-:Y:S02]  /*0760*/  PLOP3.LUT P0, PT, PT, PT, PT, 0x80, 0x8 ;  /* 0x000000000008781c */ /* 0x000fe40003f0f070 */
[----:B------:R-:W-:Y:S02]  /*0770*/  @!P4 PLOP3.LUT P0, PT, P2, PT, PT, 0x80, 0x8 ;  /* 0x000000000008c81c */ /* 0x000fe4000170f070 */
[----:B------:R-:W-:Y:S02]  /*0780*/  @!P3 FSETP.GEU.AND P6, PT, R20, -126, PT ;  /* 0xc2fc00001400b80b */ /* 0x000fe40003fce000 */
[----:B------:R-:W-:Y:S02]  /*0790*/  PLOP3.LUT P2, PT, PT, PT, PT, 0x80, 0x8 ;  /* 0x000000000008781c */ /* 0x000fe40003f4f070 */
[----:B------:R-:W-:Y:S01]  /*07a0*/  @!P3 PLOP3.LUT P2, PT, P6, PT, PT, 0x80, 0x8 ;  /* 0x000000000008b81c */ /* 0x000fe2000374f070 */
[----:B------:R-:W-:Y:S01]  /*07b0*/  @!P1 FMUL R21, R21, 0.5 ;  /* 0x3f00000015159820 */ /* 0x000fe20000400000 */
[----:B------:R-:W-:Y:S01]  /*07c0*/  ISETP.NE.AND P6, PT, R24, RZ, PT ;  /* 0x000000ff1800720c */ /* 0x000fe20003fc5270 */
[----:B------:R-:W-:-:S02]  /*07d0*/  FADD R18, R23, R18 ;  /* 0x0000001217127221 */ /* 0x000fc40000000000 */
[----:B------:R-:W0:Y:S02]  /*07e0*/  @!P5 MUFU.EX2 R12, R21 ;  /* 0x00000015000cd308 */ /* 0x000e240000000800 */
[----:B------:R-:W-:Y:S01]  /*07f0*/  @!P0 FMUL R11, R11, 0.5 ;  /* 0x3f0000000b0b8820 */ /* 0x000fe20000400000 */
[----:B------:R-:W-:-:S05]  /*0800*/  FADD R5, R18, R5 ;  /* 0x0000000512057221 */ /* 0x000fca0000000000 */
[----:B------:R-:W-:Y:S01]  /*0810*/  @!P2 FMUL R20, R20, 0.5 ;  /* 0x3f0000001414a820 */ /* 0x000fe20000400000 */
[----:B------:R-:W1:Y:S01]  /*0820*/  @!P4 MUFU.EX2 R11, R11 ;  /* 0x0000000b000bc308 */ /* 0x000e620000000800 */
[----:B------:R-:W-:Y:S01]  /*0830*/  FADD R10, R5, R10 ;  /* 0x0000000a050a7221 */ /* 0x000fe20000000000 */
[----:B------:R-:W-:-:S06]  /*0840*/  @P6 FADD R7, R22, 1 ;  /* 0x3f80000016076421 */ /* 0x000fcc0000000000 */
[----:B------:R-:W2:Y:S01]  /*0850*/  @!P3 MUFU.EX2 R20, R20 ;  /* 0x000000140014b308 */ /* 0x000ea20000000800 */
[----:B------:R-:W-:Y:S01]  /*0860*/  FADD R10, R10, R9 ;  /* 0x000000090a0a7221 */ /* 0x000fe20000000000 */
[----:B0-----:R-:W-:Y:S01]  /*0870*/  @!P1 FMUL R12, R12, R12 ;  /* 0x0000000c0c0c9220 */ /* 0x001fe20000400000 */
[----:B------:R-:W-:Y:S02]  /*0880*/  @P5 FADD R12, R6, 1 ;  /* 0x3f800000060c5421 */ /* 0x000fe40000000000 */
[----:B------:R-:W-:Y:S01]  /*0890*/  FADD R7, R10, R7 ;  /* 0x000000070a077221 */ /* 0x000fe20000000000 */
[----:B-1----:R-:W-:-:S03]  /*08a0*/  @!P0 FMUL R11, R11, R11 ;  /* 0x0000000b0b0b8220 */ /* 0x002fc60000400000 */
[----:B------:R-:W-:Y:S01]  /*08b0*/  FADD R12, R7, R12 ;  /* 0x0000000c070c7221 */ /* 0x000fe20000000000 */
[----:B------:R-:W-:Y:S01]  /*08c0*/  @P4 FADD R11, R4, 1 ;  /* 0x3f800000040b4421 */ /* 0x000fe20000000000 */
[----:B------:R-:W-:-:S03]  /*08d0*/  LEA R16, P0, R13, R16, 0x5 ;  /* 0x000000100d107211 */ /* 0x000fc600078028ff */
[----:B------:R-:W-:Y:S01]  /*08e0*/  FADD R11, R12, R11 ;  /* 0x0000000b0c0b7221 */ /* 0x000fe20000000000 */
[----:B--2---:R-:W-:Y:S01]  /*08f0*/  @!P2 FMUL R20, R20, R20 ;  /* 0x000000141414a220 */ /* 0x004fe20000400000 */
[----:B------:R-:W-:Y:S01]  /*0900*/  @P3 FADD R20, R8, 1 ;  /* 0x3f80000008143421 */ /* 0x000fe20000000000 */
[----:B------:R-:W-:-:S03]  /*0910*/  IMAD.X R19, R19, 0x1, R14, P0 ;  /* 0x0000000113137824 */ /* 0x000fc600000e060e */
[----:B------:R-:W-:Y:S01]  /*0920*/  FADD R18, R11, R20 ;  /* 0x000000140b127221 */ /* 0x000fe20000000000 */
[----:B------:R-:W-:Y:S06]  /*0930*/  BRA.U UP0, `(.L_x_33) ;  /* 0xfffffff900347547 */ /* 0x000fec000b83ffff */
.L_x_32:
        /* <DEDUP_REMOVED lines=8> */
[----:B------:R-:W0:Y:S01]  /*09c0*/  LDC R9, c[0x0][0x394] ;  /* 0x0000e500ff097b82 */ /* 0x000e220000000800 */
[----:B------:R-:W1:Y:S01]  /*09d0*/  LDCU.64 UR12, c[0x0][0x380] ;  /* 0x00007000ff0c77ac */ /* 0x000e620008000a00 */
[C---:B0-----:R-:W-:Y:S02]  /*09e0*/  IMAD R7, R9.reuse, UR5, RZ ;  /* 0x0000000509077c24 */ /* 0x041fe4000f8e02ff */
[----:B------:R-:W-:-:S04]  /*09f0*/  IMAD.WIDE.U32 R4, R9, UR4, R2 ;  /* 0x0000000409047c25 */ /* 0x000fc8000f8e0002 */
[----:B------:R-:W-:Y:S01]  /*0a00*/  IMAD R7, R0, UR4, R7 ;  /* 0x0000000400077c24 */ /* 0x000fe2000f8e0207 */
[----:B-1----:R-:W-:-:S04]  /*0a10*/  LEA R6, P0, R4, UR12, 0x2 ;  /* 0x0000000c04067c11 */ /* 0x002fc8000f8010ff */
[----:B------:R-:W-:-:S04]  /*0a20*/  IADD3 R5, PT, PT, R5, R7, RZ ;  /* 0x0000000705057210 */ /* 0x000fc80007ffe0ff */
[----:B------:R-:W-:-:S05]  /*0a30*/  LEA.HI.X R7, R4, UR13, R5, 0x2, P0 ;  /* 0x0000000d04077c11 */ /* 0x000fca00080f1405 */
[----:B------:R-:W2:Y:S01]  /*0a40*/  LDG.E R15, desc[UR10][R6.64] ;  /* 0x0000000a060f7981 */ /* 0x000ea2000c1e1900 */
[C---:B------:R-:W-:Y:S01]  /*0a50*/  IMAD.SHL.U32 R13, R9.reuse, 0x4, RZ ;  /* 0x00000004090d7824 */ /* 0x040fe200078e00ff */
[----:B------:R-:W-:-:S04]  /*0a60*/  SHF.L.U64.HI R11, R9, 0x2, R0 ;  /* 0x00000002090b7819 */ /* 0x000fc80000010200 */
[----:B------:R-:W-:-:S04]  /*0a70*/  IADD3 R4, P0, PT, R6, R13, RZ ;  /* 0x0000000d06047210 */ /* 0x000fc80007f1e0ff */
[----:B------:R-:W-:Y:S02]  /*0a80*/  IADD3.X R5, PT, PT, R7, R11, RZ, P0, !PT ;  /* 0x0000000b07057210 */ /* 0x000fe400007fe4ff */
[----:B------:R-:W-:-:S03]  /*0a90*/  IADD3 R8, P0, PT, R4, R13, RZ ;  /* 0x0000000d04087210 */ /* 0x000fc60007f1e0ff */
[----:B------:R-:W3:Y:S02]  /*0aa0*/  LDG.E R12, desc[UR10][R4.64] ;  /* 0x0000000a040c7981 */ /* 0x000ee4000c1e1900 */
[----:B------:R-:W-:Y:S01]  /*0ab0*/  IMAD.X R9, R5, 0x1, R11, P0 ;  /* 0x0000000105097824 */ /* 0x000fe200000e060b */
[----:B------:R-:W-:-:S04]  /*0ac0*/  IADD3 R10, P0, PT, R8, R13, RZ ;  /* 0x0000000d080a7210 */ /* 0x000fc80007f1e0ff */
[----:B------:R-:W-:Y:S01]  /*0ad0*/  IADD3.X R11, PT, PT, R9, R11, RZ, P0, !PT ;  /* 0x0000000b090b7210 */ /* 0x000fe200007fe4ff */
[----:B------:R-:W4:Y:S04]  /*0ae0*/  LDG.E R13, desc[UR10][R8.64] ;  /* 0x0000000a080d7981 */ /* 0x000f28000c1e1900 */
[----:B------:R-:W5:Y:S01]  /*0af0*/  LDG.E R14, desc[UR10][R10.64] ;  /* 0x0000000a0a0e7981 */ /* 0x000f62000c1e1900 */
[----:B------:R-:W-:Y:S01]  /*0b00*/  PLOP3.LUT P0, PT, PT, PT, PT, 0x80, 0x8 ;  /* 0x000000000008781c */ /* 0x000fe20003f0f070 */
[----:B------:R-:W-:-:S04]  /*0b10*/  UIADD3 UR4, UP0, UPT, UR4, 0x4, URZ ;  /* 0x0000000404047890 */ /* 0x000fc8000ff1e0ff */
[----:B------:R-:W-:Y:S01]  /*0b20*/  UIADD3.X UR5, UPT, UPT, URZ, UR5, URZ, UP0, !UPT ;  /* 0x00000005ff057290 */ /* 0x000fe200087fe4ff */
[----:B--2---:R-:W-:-:S13]  /*0b30*/  FSETP.GT.AND P6, PT, R15, RZ, PT ;  /* 0x000000ff0f00720b */ /* 0x004fda0003fc4000 */
[----:B------:R-:W-:-:S05]  /*0b40*/  @!P6 FMUL R6, R15, 1.4426950216293334961 ;  /* 0x3fb8aa3b0f06e820 */ /* 0x000fca0000400000 */
[----:B------:R-:W-:-:S04]  /*0b50*/  @!P6 FSETP.GEU.AND P1, PT, R6, -126, PT ;  /* 0xc2fc00000600e80b */ /* 0x000fc80003f2e000 */
[----:B------:R-:W-:Y:S02]  /*0b60*/  @!P6 PLOP3.LUT P0, PT, P1, PT, PT, 0x80, 0x8 ;  /* 0x000000000008e81c */ /* 0x000fe40000f0f070 */
[----:B---3--:R-:W-:Y:S02]  /*0b70*/  FSETP.GT.AND P5, PT, R12, RZ, PT ;  /* 0x000000ff0c00720b */ /* 0x008fe40003fa4000 */
[----:B----4-:R-:W-:Y:S02]  /*0b80*/  FSETP.GT.AND P4, PT, R13, RZ, PT ;  /* 0x000000ff0d00720b */ /* 0x010fe40003f84000 */
[----:B-----5:R-:W-:-:S07]  /*0b90*/  FSETP.GT.AND P3, PT, R14, RZ, PT ;  /* 0x000000ff0e00720b */ /* 0x020fce0003f64000 */
[----:B------:R-:W-:-:S04]  /*0ba0*/  @!P0 FMUL R6, R6, 0.5 ;  /* 0x3f00000006068820 */ /* 0x000fc80000400000 */
[----:B------:R0:W1:Y:S01]  /*0bb0*/  @!P6 MUFU.EX2 R4, R6 ;  /* 0x000000060004e308 */ /* 0x0000620000000800 */
[----:B------:R-:W-:Y:S01]  /*0bc0*/  @!P5 FMUL R5, R12, 1.4426950216293334961 ;  /* 0x3fb8aa3b0c05d820 */ /* 0x000fe20000400000 */
[----:B------:R-:W-:Y:S01]  /*0bd0*/  @!P4 FMUL R7, R13, 1.4426950216293334961 ;  /* 0x3fb8aa3b0d07c820 */ /* 0x000fe20000400000 */
[----:B------:R-:W-:-:S03]  /*0be0*/  PLOP3.LUT P1, PT, PT, PT, PT, 0x80, 0x8 ;  /* 0x000000000008781c */ /* 0x000fc60003f2f070 */
[----:B------:R-:W-:Y:S01]  /*0bf0*/  @!P5 FSETP.GEU.AND P2, PT, R5, -126, PT ;  /* 0xc2fc00000500d80b */ /* 0x000fe20003f4e000 */
[----:B------:R-:W-:-:S03]  /*0c00*/  @!P3 FMUL R9, R14, 1.4426950216293334961 ;  /* 0x3fb8aa3b0e09b820 */ /* 0x000fc60000400000 */
[----:B------:R-:W-:Y:S02]  /*0c10*/  @!P5 PLOP3.LUT P1, PT, P2, PT, PT, 0x80, 0x8 ;  /* 0x000000000008d81c */ /* 0x000fe4000172f070 */
[----:B------:R-:W-:Y:S02]  /*0c20*/  @!P4 FSETP.GEU.AND P2, PT, R7, -126, PT ;  /* 0xc2fc00000700c80b */ /* 0x000fe40003f4e000 */
[----:B0-----:R-:W-:Y:S01]  /*0c30*/  P2R R6, PR, RZ, 0x40 ;  /* 0x00000040ff067803 */ /* 0x001fe20000000000 */
[----:B-1----:R-:W-:Y:S01]  /*0c40*/  @!P0 FMUL R4, R4, R4 ;  /* 0x0000000404048220 */ /* 0x002fe20000400000 */
[----:B------:R-:W-:Y:S02]  /*0c50*/  PLOP3.LUT P0, PT, PT, PT, PT, 0x80, 0x8 ;  /* 0x000000000008781c */ /* 0x000fe40003f0f070 */
[----:B------:R-:W-:Y:S02]  /*0c60*/  @!P4 PLOP3.LUT P0, PT, P2, PT, PT, 0x80, 0x8 ;  /* 0x000000000008c81c */ /* 0x000fe4000170f070 */
[----:B------:R-:W-:-:S02]  /*0c70*/  @!P3 FSETP.GEU.AND P6, PT, R9, -126, PT ;  /* 0xc2fc00000900b80b */ /* 0x000fc40003fce000 */
[----:B------:R-:W-:Y:S02]  /*0c80*/  PLOP3.LUT P2, PT, PT, PT, PT, 0x80, 0x8 ;  /* 0x000000000008781c */ /* 0x000fe40003f4f070 */
[----:B------:R-:W-:Y:S01]  /*0c90*/  @!P3 PLOP3.LUT P2, PT, P6, PT, PT, 0x80, 0x8 ;  /* 0x000000000008b81c */ /* 0x000fe2000374f070 */
[----:B------:R-:W-:Y:S01]  /*0ca0*/  @!P1 FMUL R5, R5, 0.5 ;  /* 0x3f00000005059820 */ /* 0x000fe20000400000 */
[----:B------:R-:W-:-:S03]  /*0cb0*/  ISETP.NE.AND P6, PT, R6, RZ, PT ;  /* 0x000000ff0600720c */ /* 0x000fc60003fc5270 */
[----:B------:R-:W0:Y:S02]  /*0cc0*/  @!P5 MUFU.EX2 R6, R5 ;  /* 0x000000050006d308 */ /* 0x000e240000000800 */
[----:B------:R-:W-:-:S06]  /*0cd0*/  @!P0 FMUL R7, R7, 0.5 ;  /* 0x3f00000007078820 */ /* 0x000fcc0000400000 */
[----:B------:R-:W1:Y:S01]  /*0ce0*/  @!P4 MUFU.EX2 R8, R7 ;  /* 0x000000070008c308 */ /* 0x000e620000000800 */
[----:B------:R-:W-:Y:S01]  /*0cf0*/  @!P2 FMUL R9, R9, 0.5 ;  /* 0x3f0000000909a820 */ /* 0x000fe20000400000 */
[----:B------:R-:W-:-:S06]  /*0d00*/  @P6 FADD R4, R15, 1 ;  /* 0x3f8000000f046421 */ /* 0x000fcc0000000000 */
[----:B------:R-:W2:Y:S01]  /*0d10*/  @!P3 MUFU.EX2 R10, R9 ;  /* 0x00000009000ab308 */ /* 0x000ea20000000800 */
[----:B0-----:R-:W-:Y:S01]  /*0d20*/  @!P1 FMUL R6, R6, R6 ;  /* 0x0000000606069220 */ /* 0x001fe20000400000 */
[----:B------:R-:W-:Y:S01]  /*0d30*/  FADD R11, R18, R4 ;  /* 0x00000004120b7221 */ /* 0x000fe20000000000 */
[----:B------:R-:W-:-:S04]  /*0d40*/  @P5 FADD R6, R12, 1 ;  /* 0x3f8000000c065421 */ /* 0x000fc80000000000 */
[----:B------:R-:W-:Y:S01]  /*0d50*/  FADD R11, R11, R6 ;  /* 0x000000060b0b7221 */ /* 0x000fe20000000000 */
[----:B-1----:R-:W-:Y:S01]  /*0d60*/  @!P0 FMUL R8, R8, R8 ;  /* 0x0000000808088220 */ /* 0x002fe20000400000 */
[----:B------:R-:W-:-:S04]  /*0d70*/  @P4 FADD R8, R13, 1 ;  /* 0x3f8000000d084421 */ /* 0x000fc80000000000 */
[----:B------:R-:W-:Y:S01]  /*0d80*/  FADD R11, R11, R8 ;  /* 0x000000080b0b7221 */ /* 0x000fe20000000000 */
[----:B--2---:R-:W-:Y:S01]  /*0d90*/  @!P2 FMUL R10, R10, R10 ;  /* 0x0000000a0a0aa220 */ /* 0x004fe20000400000 */
[----:B------:R-:W-:-:S04]  /*0da0*/  @P3 FADD R10, R14, 1 ;  /* 0x3f8000000e0a3421 */ /* 0x000fc80000000000 */
[----:B------:R-:W-:-:S07]  /*0db0*/  FADD R18, R11, R10 ;  /* 0x0000000a0b127221 */ /* 0x000fce0000000000 */
.L_x_34:
[----:B------:R-:W-:Y:S05]  /*0dc0*/  BRA.U !UP1, `(.L_x_31) ;  /* 0x0000000109f07547 */ /* 0x000fea000b800000 */
[----:B------:R-:W-:Y:S02]  /*0dd0*/  UISETP.NE.AND UP1, UPT, UR7, 0x1, UPT ;  /* 0x000000010700788c */ /* 0x000fe4000bf25270 */
[----:B------:R-:W-:-:S04]  /*0de0*/  ULOP3.LUT UR6, UR8, 0x1, URZ, 0xc0, !UPT ;  /* 0x0000000108067892 */ /* 0x000fc8000f8ec0ff */
[----:B------:R-:W-:-:S03]  /*0df0*/  UISETP.NE.U32.AND UP0, UPT, UR6, 0x1, UPT ;  /* 0x000000010600788c */ /* 0x000fc6000bf05070 */
[----:B------:R-:W-:Y:S08]  /*0e00*/  BRA.U !UP1, `(.L_x_35) ;  /* 0x0000000109887547 */ /* 0x000ff0000b800000 */
[----:B------:R-:W0:Y:S01]  /*0e10*/  LDC R7, c[0x0][0x394] ;  /* 0x0000e500ff077b82 */ /* 0x000e220000000800 */
[----:B------:R-:W1:Y:S01]  /*0e20*/  LDCU.64 UR6, c[0x0][0x380] ;  /* 0x00007000ff0677ac */ /* 0x000e620008000a00 */
[C---:B0-----:R-:W-:Y:S02]  /*0e30*/  IMAD R5, R7.reuse, UR5, RZ ;  /* 0x0000000507057c24 */ /* 0x041fe4000f8e02ff */
[----:B------:R-:W-:-:S04]  /*0e40*/  IMAD.WIDE.U32 R8, R7, UR4, R2 ;  /* 0x0000000407087c25 */ /* 0x000fc8000f8e0002 */
[----:B------:R-:W-:Y:S01]  /*0e50*/  IMAD R5, R0, UR4, R5 ;  /* 0x0000000400057c24 */ /* 0x000fe2000f8e0205 */
[----:B-1----:R-:W-:-:S03]  /*0e60*/  LEA R4, P1, R8, UR6, 0x2 ;  /* 0x0000000608047c11 */ /* 0x002fc6000f8210ff */
[----:B------:R-:W-:Y:S01]  /*0e70*/  IMAD.IADD R5, R9, 0x1, R5 ;  /* 0x0000000109057824 */ /* 0x000fe200078e0205 */
[----:B------:R-:W-:-:S04]  /*0e80*/  LEA R6, P0, R7, R4, 0x2 ;  /* 0x0000000407067211 */ /* 0x000fc800078010ff */
[----:B------:R-:W-:-:S04]  /*0e90*/  LEA.HI.X R5, R8, UR7, R5, 0x2, P1 ;  /* 0x0000000708057c11 */ /* 0x000fc800088f1405 */
[----:B------:R-:W-:Y:S01]  /*0ea0*/  LEA.HI.X R7, R7, R5, R0, 0x2, P0 ;  /* 0x0000000507077211 */ /* 0x000fe200000f1400 */
[----:B------:R-:W2:Y:S04]  /*0eb0*/  LDG.E R10, desc[UR10][R4.64] ;  /* 0x0000000a040a7981 */ /* 0x000ea8000c1e1900 */
[----:B------:R-:W3:Y:S01]  /*0ec0*/  LDG.E R6, desc[UR10][R6.64] ;  /* 0x0000000a06067981 */ /* 0x000ee2000c1e1900 */
[----:B------:R-:W-:Y:S01]  /*0ed0*/  PLOP3.LUT P0, PT, PT, PT, PT, 0x80, 0x8 ;  /* 0x000000000008781c */ /* 0x000fe20003f0f070 */
[----:B------:R-:W-:-:S04]  /*0ee0*/  UIADD3 UR4, UP1, UPT, UR4, 0x2, URZ ;  /* 0x0000000204047890 */ /* 0x000fc8000ff3e0ff */
[----:B------:R-:W-:Y:S01]  /*0ef0*/  UIADD3.X UR5, UPT, UPT, URZ, UR5, URZ, UP1, !UPT ;  /* 0x00000005ff057290 */ /* 0x000fe20008ffe4ff */
        /* <DEDUP_REMOVED lines=15> */
[----:B------:R-:W-:Y:S01]  /*0ff0*/  FADD R4, R18, R4 ;  /* 0x0000000412047221 */ /* 0x000fe20000000000 */
[----:B-1----:R-:W-:Y:S01]  /*1000*/  @!P1 FMUL R5, R5, R5 ;  /* 0x0000000505059220 */ /* 0x002fe20000400000 */
[----:B------:R-:W-:-:S04]  /*1010*/  @P3 FADD R5, R6, 1 ;  /* 0x3f80000006053421 */ /* 0x000fc80000000000 */
[----:B------:R-:W-:-:S07]  /*1020*/  FADD R18, R4, R5 ;  /* 0x0000000504127221 */ /* 0x000fce0000000000 */
.L_x_35:
[----:B------:R-:W-:Y:S05]  /*1030*/  BRA.U UP0, `(.L_x_31) ;  /* 0x0000000100547547 */ /* 0x000fea000b800000 */
[----:B------:R-:W0:Y:S01]  /*1040*/  LDC R9, c[0x0][0x394] ;  /* 0x0000e500ff097b82 */ /* 0x000e220000000800 */
[----:B------:R-:W1:Y:S01]  /*1050*/  LDCU.64 UR6, c[0x0][0x380] ;  /* 0x00007000ff0677ac */ /* 0x000e620008000a00 */
[----:B------:R-:W-:Y:S01]  /*1060*/  MOV R4, R2 ;  /* 0x0000000200047202 */ /* 0x000fe20000000f00 */
[----:B------:R-:W-:Y:S02]  /*1070*/  IMAD.MOV.U32 R5, RZ, RZ, R3 ;  /* 0x000000ffff057224 */ /* 0x000fe400078e0003 */
[C---:B0-----:R-:W-:Y:S02]  /*1080*/  IMAD R7, R9.reuse, UR5, RZ ;  /* 0x0000000509077c24 */ /* 0x041fe4000f8e02ff */
[----:B------:R-:W-:-:S04]  /*1090*/  IMAD.WIDE.U32 R4, R9, UR4, R4 ;  /* 0x0000000409047c25 */ /* 0x000fc8000f8e0004 */
[----:B------:R-:W-:Y:S01]  /*10a0*/  IMAD R7, R0, UR4, R7 ;  /* 0x0000000400077c24 */ /* 0x000fe2000f8e0207 */
[----:B-1----:R-:W-:-:S04]  /*10b0*/  LEA R6, P0, R4, UR6, 0x2 ;  /* 0x0000000604067c11 */ /* 0x002fc8000f8010ff */
[----:B------:R-:W-:-:S04]  /*10c0*/  IADD3 R5, PT, PT, R5, R7, RZ ;  /* 0x0000000705057210 */ /* 0x000fc80007ffe0ff */
[----:B------:R-:W-:-:S05]  /*10d0*/  LEA.HI.X R7, R4, UR7, R5, 0x2, P0 ;  /* 0x0000000704077c11 */ /* 0x000fca00080f1405 */
[----:B------:R-:W2:Y:S01]  /*10e0*/  LDG.E R6, desc[UR10][R6.64] ;  /* 0x0000000a06067981 */ /* 0x000ea2000c1e1900 */
        /* <DEDUP_REMOVED lines=9> */
[----:B------:R-:W-:-:S07]  /*1180*/  FADD R18, R18, R4 ;  /* 0x0000000412127221 */ /* 0x000fce0000000000 */
.L_x_31:
[----:B------:R-:W0:Y:S02]  /*1190*/  LDC.64 R4, c[0x0][0x388] ;  /* 0x0000e200ff047b82 */ /* 0x000e240000000a00 */
[----:B0-----:R-:W-:-:S05]  /*11a0*/  IMAD.WIDE R2, R2, 0x4, R4 ;  /* 0x0000000402027825 */ /* 0x001fca00078e0204 */
[----:B------:R-:W-:Y:S01]  /*11b0*/  STG.E desc[UR10][R2.64], R18 ;  /* 0x0000001202007986 */ /* 0x000fe2000c10190a */
[----:B------:R-:W-:Y:S05]  /*11c0*/  EXIT ;  /* 0x000000000000794d */ /* 0x000fea0003800000 */
.L_x_36:
        /* <DEDUP_REMOVED lines=11> */
.L_x_41:


//--------------------- .nv.shared.reserved.0     --------------------------
	.section	.nv.shared.reserved.0,"aw",@nobits
	.weak		__nv_reservedSMEM_offset_0_alias
	.size		__nv_reservedSMEM_offset_0_alias, 0, 64
	.other		__nv_reservedSMEM_offset_0_alias,@"STO_CUDA_RESERVED_SHARED STV_DEFAULT"
__nv_reservedSMEM_offset_0_alias:
	.zero		0
	.zero		64


//--------------------- .nv.constant0._Z19LinearSelfAttentionPKfS0_S0_Pfii --------------------------
	.section	.nv.constant0._Z19LinearSelfAttentionPKfS0_S0_Pfii,"a",@progbits
	.sectionflags	@""
	.align	4
.nv.constant0._Z19LinearSelfAttentionPKfS0_S0_Pfii:
	.zero		936


//--------------------- .nv.constant0._Z3KTVPKfS0_Pfii --------------------------
	.section	.nv.constant0._Z3KTVPKfS0_Pfii,"a",@progbits
	.sectionflags	@""
	.align	4
.nv.constant0._Z3KTVPKfS0_Pfii:
	.zero		928


//--------------------- .nv.constant0._Z11denominatorPKfS0_Pfii --------------------------
	.section	.nv.constant0._Z11denominatorPKfS0_Pfii,"a",@progbits
	.sectionflags	@""
	.align	4
.nv.constant0._Z11denominatorPKfS0_Pfii:
	.zero		928


//--------------------- .nv.constant0._Z7sigma_kPKfPfii --------------------------
	.section	.nv.constant0._Z7sigma_kPKfPfii,"a",@progbits
	.sectionflags	@""
	.align	4
.nv.constant0._Z7sigma_kPKfPfii:
	.zero		920


//--------------------- SYMBOLS --------------------------

	.type		.nv.reservedSmem.offset0,@object
	.size		.nv.reservedSmem.offset0,0x4
